//
// Generated by NVIDIA NVVM Compiler
//
// Compiler Build ID: CL-36424714
// Cuda compilation tools, release 13.0, V13.0.88
// Based on NVVM 20.0.0
//

.version 9.0
.target sm_100
.address_size 64

	// .globl	_Z48sgemm_t_8x4_sliced_k_f32x4_bcf_dbuf_async_kernelILi64ELi64ELi16ELi8ELi4ELi0EEvPfS0_S0_iii
// _ZZ48sgemm_t_8x4_sliced_k_f32x4_bcf_dbuf_async_kernelILi64ELi64ELi16ELi8ELi4ELi0EEvPfS0_S0_iiiE3s_a has been demoted
// _ZZ48sgemm_t_8x4_sliced_k_f32x4_bcf_dbuf_async_kernelILi64ELi64ELi16ELi8ELi4ELi0EEvPfS0_S0_iiiE3s_b has been demoted

.visible .entry _Z48sgemm_t_8x4_sliced_k_f32x4_bcf_dbuf_async_kernelILi64ELi64ELi16ELi8ELi4ELi0EEvPfS0_S0_iii(
	.param .u64 .ptr .align 1 _Z48sgemm_t_8x4_sliced_k_f32x4_bcf_dbuf_async_kernelILi64ELi64ELi16ELi8ELi4ELi0EEvPfS0_S0_iii_param_0,
	.param .u64 .ptr .align 1 _Z48sgemm_t_8x4_sliced_k_f32x4_bcf_dbuf_async_kernelILi64ELi64ELi16ELi8ELi4ELi0EEvPfS0_S0_iii_param_1,
	.param .u64 .ptr .align 1 _Z48sgemm_t_8x4_sliced_k_f32x4_bcf_dbuf_async_kernelILi64ELi64ELi16ELi8ELi4ELi0EEvPfS0_S0_iii_param_2,
	.param .u32 _Z48sgemm_t_8x4_sliced_k_f32x4_bcf_dbuf_async_kernelILi64ELi64ELi16ELi8ELi4ELi0EEvPfS0_S0_iii_param_3,
	.param .u32 _Z48sgemm_t_8x4_sliced_k_f32x4_bcf_dbuf_async_kernelILi64ELi64ELi16ELi8ELi4ELi0EEvPfS0_S0_iii_param_4,
	.param .u32 _Z48sgemm_t_8x4_sliced_k_f32x4_bcf_dbuf_async_kernelILi64ELi64ELi16ELi8ELi4ELi0EEvPfS0_S0_iii_param_5
)
{
	.reg .pred 	%p<3>;
	.reg .b32 	%r<92>;
	.reg .b32 	%f<1555>;
	.reg .b64 	%rd<30>;
	// demoted variable
	.shared .align 4 .b8 _ZZ48sgemm_t_8x4_sliced_k_f32x4_bcf_dbuf_async_kernelILi64ELi64ELi16ELi8ELi4ELi0EEvPfS0_S0_iiiE3s_a[8192];
	// demoted variable
	.shared .align 4 .b8 _ZZ48sgemm_t_8x4_sliced_k_f32x4_bcf_dbuf_async_kernelILi64ELi64ELi16ELi8ELi4ELi0EEvPfS0_S0_iiiE3s_b[8192];
	ld.param.u64 	%rd1, [_Z48sgemm_t_8x4_sliced_k_f32x4_bcf_dbuf_async_kernelILi64ELi64ELi16ELi8ELi4ELi0EEvPfS0_S0_iii_param_0];
	ld.param.u64 	%rd2, [_Z48sgemm_t_8x4_sliced_k_f32x4_bcf_dbuf_async_kernelILi64ELi64ELi16ELi8ELi4ELi0EEvPfS0_S0_iii_param_1];
	ld.param.u32 	%r18, [_Z48sgemm_t_8x4_sliced_k_f32x4_bcf_dbuf_async_kernelILi64ELi64ELi16ELi8ELi4ELi0EEvPfS0_S0_iii_param_4];
	ld.param.u32 	%r19, [_Z48sgemm_t_8x4_sliced_k_f32x4_bcf_dbuf_async_kernelILi64ELi64ELi16ELi8ELi4ELi0EEvPfS0_S0_iii_param_5];
	cvta.to.global.u64 	%rd6, %rd1;
	mov.u32 	%r1, %tid.y;
	mov.u32 	%r22, %ntid.x;
	mov.u32 	%r23, %tid.x;
	mad.lo.s32 	%r24, %r1, %r22, %r23;
	shr.u32 	%r25, %r24, 1;
	shl.b32 	%r26, %r24, 3;
	and.b32  	%r27, %r26, 8;
	shr.u32 	%r2, %r24, 3;
	and.b32  	%r3, %r26, 56;
	mov.u32 	%r28, %ctaid.y;
	shl.b32 	%r29, %r28, 6;
	add.s32 	%r30, %r29, %r25;
	mov.u32 	%r31, %ctaid.x;
	shl.b32 	%r4, %r31, 6;
	or.b32  	%r32, %r3, %r4;
	mad.lo.s32 	%r5, %r19, %r30, %r27;
	mad.lo.s32 	%r33, %r18, %r2, %r32;
	shl.b32 	%r34, %r2, 8;
	mov.u32 	%r35, _ZZ48sgemm_t_8x4_sliced_k_f32x4_bcf_dbuf_async_kernelILi64ELi64ELi16ELi8ELi4ELi0EEvPfS0_S0_iiiE3s_b;
	add.s32 	%r36, %r35, %r34;
	shl.b32 	%r37, %r24, 5;
	and.b32  	%r38, %r37, 224;
	add.s32 	%r20, %r36, %r38;
	mul.wide.s32 	%rd7, %r33, 4;
	add.s64 	%rd4, %rd2, %rd7;
	// begin inline asm
	cp.async.ca.shared.global.L2::128B [%r20], [%rd4], 16;

	// end inline asm
	add.s32 	%r21, %r20, 16;
	add.s64 	%rd5, %rd4, 16;
	// begin inline asm
	cp.async.ca.shared.global.L2::128B [%r21], [%rd5], 16;

	// end inline asm
	// begin inline asm
	cp.async.commit_group;

	// end inline asm
	mul.wide.s32 	%rd8, %r5, 4;
	add.s64 	%rd9, %rd6, %rd8;
	ld.global.v4.f32 	{%f98, %f99, %f100, %f101}, [%rd9];
	ld.global.v4.f32 	{%f102, %f103, %f104, %f105}, [%rd9+16];
	shl.b32 	%r39, %r25, 2;
	mov.u32 	%r40, _ZZ48sgemm_t_8x4_sliced_k_f32x4_bcf_dbuf_async_kernelILi64ELi64ELi16ELi8ELi4ELi0EEvPfS0_S0_iiiE3s_a;
	add.s32 	%r41, %r40, %r39;
	shl.b32 	%r42, %r24, 11;
	and.b32  	%r43, %r42, 2048;
	add.s32 	%r44, %r41, %r43;
	st.shared.f32 	[%r44], %f98;
	st.shared.f32 	[%r44+256], %f99;
	st.shared.f32 	[%r44+512], %f100;
	st.shared.f32 	[%r44+768], %f101;
	st.shared.f32 	[%r44+1024], %f102;
	st.shared.f32 	[%r44+1280], %f103;
	st.shared.f32 	[%r44+1536], %f104;
	st.shared.f32 	[%r44+1792], %f105;
	// begin inline asm
	cp.async.wait_group 0;

	// end inline asm
	bar.sync 	0;
	setp.lt.s32 	%p1, %r19, 17;
	mov.f32 	%f1523, 0f00000000;
	mov.f32 	%f1524, %f1523;
	mov.f32 	%f1525, %f1523;
	mov.f32 	%f1526, %f1523;
	mov.f32 	%f1527, %f1523;
	mov.f32 	%f1528, %f1523;
	mov.f32 	%f1529, %f1523;
	mov.f32 	%f1530, %f1523;
	mov.f32 	%f1531, %f1523;
	mov.f32 	%f1532, %f1523;
	mov.f32 	%f1533, %f1523;
	mov.f32 	%f1534, %f1523;
	mov.f32 	%f1535, %f1523;
	mov.f32 	%f1536, %f1523;
	mov.f32 	%f1537, %f1523;
	mov.f32 	%f1538, %f1523;
	mov.f32 	%f1539, %f1523;
	mov.f32 	%f1540, %f1523;
	mov.f32 	%f1541, %f1523;
	mov.f32 	%f1542, %f1523;
	mov.f32 	%f1543, %f1523;
	mov.f32 	%f1544, %f1523;
	mov.f32 	%f1545, %f1523;
	mov.f32 	%f1546, %f1523;
	mov.f32 	%f1547, %f1523;
	mov.f32 	%f1548, %f1523;
	mov.f32 	%f1549, %f1523;
	mov.f32 	%f1550, %f1523;
	mov.f32 	%f1551, %f1523;
	mov.f32 	%f1552, %f1523;
	mov.f32 	%f1553, %f1523;
	mov.f32 	%f1554, %f1523;
	@%p1 bra 	$L__BB0_3;
	add.s32 	%r46, %r19, 15;
	shr.u32 	%r47, %r46, 4;
	neg.s32 	%r91, %r47;
	add.s32 	%r90, %r5, 16;
	add.s32 	%r48, %r2, 16;
	mad.lo.s32 	%r49, %r18, %r48, %r4;
	add.s32 	%r89, %r49, %r3;
	mov.f32 	%f1523, 0f00000000;
	mov.b32 	%r88, 0;
$L__BB0_2:
	ld.param.u64 	%rd28, [_Z48sgemm_t_8x4_sliced_k_f32x4_bcf_dbuf_async_kernelILi64ELi64ELi16ELi8ELi4ELi0EEvPfS0_S0_iii_param_1];
	ld.param.u64 	%rd27, [_Z48sgemm_t_8x4_sliced_k_f32x4_bcf_dbuf_async_kernelILi64ELi64ELi16ELi8ELi4ELi0EEvPfS0_S0_iii_param_0];
	mul.wide.s32 	%rd12, %r90, 4;
	cvta.to.global.u64 	%rd13, %rd27;
	add.s64 	%rd14, %rd13, %rd12;
	add.s32 	%r88, %r88, 1;
	shl.b32 	%r52, %r88, 12;
	and.b32  	%r53, %r52, 4096;
	add.s32 	%r50, %r20, %r53;
	mul.wide.s32 	%rd15, %r89, 4;
	add.s64 	%rd10, %rd28, %rd15;
	// begin inline asm
	cp.async.ca.shared.global.L2::128B [%r50], [%rd10], 16;

	// end inline asm
	add.s32 	%r51, %r50, 16;
	add.s64 	%rd11, %rd10, 16;
	// begin inline asm
	cp.async.ca.shared.global.L2::128B [%r51], [%rd11], 16;

	// end inline asm
	// begin inline asm
	cp.async.commit_group;

	// end inline asm
	ld.global.v4.f32 	{%f107, %f108, %f109, %f110}, [%rd14];
	ld.global.v4.f32 	{%f111, %f112, %f113, %f114}, [%rd14+16];
	xor.b32  	%r54, %r53, 4096;
	mov.u32 	%r55, _ZZ48sgemm_t_8x4_sliced_k_f32x4_bcf_dbuf_async_kernelILi64ELi64ELi16ELi8ELi4ELi0EEvPfS0_S0_iiiE3s_a;
	add.s32 	%r56, %r55, %r54;
	mov.u32 	%r57, %tid.x;
	shl.b32 	%r58, %r57, 4;
	mov.u32 	%r59, _ZZ48sgemm_t_8x4_sliced_k_f32x4_bcf_dbuf_async_kernelILi64ELi64ELi16ELi8ELi4ELi0EEvPfS0_S0_iiiE3s_b;
	add.s32 	%r60, %r59, %r58;
	add.s32 	%r61, %r60, %r54;
	shl.b32 	%r62, %r1, 5;
	add.s32 	%r63, %r56, %r62;
	ld.shared.v4.f32 	{%f115, %f116, %f117, %f118}, [%r63];
	ld.shared.v4.f32 	{%f119, %f120, %f121, %f122}, [%r63+16];
	ld.shared.v4.f32 	{%f123, %f124, %f125, %f126}, [%r61];
	fma.rn.f32 	%f127, %f115, %f123, %f1554;
	fma.rn.f32 	%f128, %f115, %f124, %f1553;
	fma.rn.f32 	%f129, %f115, %f125, %f1552;
	fma.rn.f32 	%f130, %f115, %f126, %f1551;
	fma.rn.f32 	%f131, %f116, %f123, %f1550;
	fma.rn.f32 	%f132, %f116, %f124, %f1549;
	fma.rn.f32 	%f133, %f116, %f125, %f1548;
	fma.rn.f32 	%f134, %f116, %f126, %f1547;
	fma.rn.f32 	%f135, %f117, %f123, %f1546;
	fma.rn.f32 	%f136, %f117, %f124, %f1545;
	fma.rn.f32 	%f137, %f117, %f125, %f1544;
	fma.rn.f32 	%f138, %f117, %f126, %f1543;
	fma.rn.f32 	%f139, %f118, %f123, %f1542;
	fma.rn.f32 	%f140, %f118, %f124, %f1541;
	fma.rn.f32 	%f141, %f118, %f125, %f1540;
	fma.rn.f32 	%f142, %f118, %f126, %f1539;
	fma.rn.f32 	%f143, %f119, %f123, %f1538;
	fma.rn.f32 	%f144, %f119, %f124, %f1537;
	fma.rn.f32 	%f145, %f119, %f125, %f1536;
	fma.rn.f32 	%f146, %f119, %f126, %f1535;
	fma.rn.f32 	%f147, %f120, %f123, %f1534;
	fma.rn.f32 	%f148, %f120, %f124, %f1533;
	fma.rn.f32 	%f149, %f120, %f125, %f1532;
	fma.rn.f32 	%f150, %f120, %f126, %f1531;
	fma.rn.f32 	%f151, %f121, %f123, %f1530;
	fma.rn.f32 	%f152, %f121, %f124, %f1529;
	fma.rn.f32 	%f153, %f121, %f125, %f1528;
	fma.rn.f32 	%f154, %f121, %f126, %f1527;
	fma.rn.f32 	%f155, %f122, %f123, %f1526;
	fma.rn.f32 	%f156, %f122, %f124, %f1525;
	fma.rn.f32 	%f157, %f122, %f125, %f1524;
	fma.rn.f32 	%f158, %f122, %f126, %f1523;
	ld.shared.v4.f32 	{%f159, %f160, %f161, %f162}, [%r63+256];
	ld.shared.v4.f32 	{%f163, %f164, %f165, %f166}, [%r63+272];
	ld.shared.v4.f32 	{%f167, %f168, %f169, %f170}, [%r61+256];
	fma.rn.f32 	%f171, %f159, %f167, %f127;
	fma.rn.f32 	%f172, %f159, %f168, %f128;
	fma.rn.f32 	%f173, %f159, %f169, %f129;
	fma.rn.f32 	%f174, %f159, %f170, %f130;
	fma.rn.f32 	%f175, %f160, %f167, %f131;
	fma.rn.f32 	%f176, %f160, %f168, %f132;
	fma.rn.f32 	%f177, %f160, %f169, %f133;
	fma.rn.f32 	%f178, %f160, %f170, %f134;
	fma.rn.f32 	%f179, %f161, %f167, %f135;
	fma.rn.f32 	%f180, %f161, %f168, %f136;
	fma.rn.f32 	%f181, %f161, %f169, %f137;
	fma.rn.f32 	%f182, %f161, %f170, %f138;
	fma.rn.f32 	%f183, %f162, %f167, %f139;
	fma.rn.f32 	%f184, %f162, %f168, %f140;
	fma.rn.f32 	%f185, %f162, %f169, %f141;
	fma.rn.f32 	%f186, %f162, %f170, %f142;
	fma.rn.f32 	%f187, %f163, %f167, %f143;
	fma.rn.f32 	%f188, %f163, %f168, %f144;
	fma.rn.f32 	%f189, %f163, %f169, %f145;
	fma.rn.f32 	%f190, %f163, %f170, %f146;
	fma.rn.f32 	%f191, %f164, %f167, %f147;
	fma.rn.f32 	%f192, %f164, %f168, %f148;
	fma.rn.f32 	%f193, %f164, %f169, %f149;
	fma.rn.f32 	%f194, %f164, %f170, %f150;
	fma.rn.f32 	%f195, %f165, %f167, %f151;
	fma.rn.f32 	%f196, %f165, %f168, %f152;
	fma.rn.f32 	%f197, %f165, %f169, %f153;
	fma.rn.f32 	%f198, %f165, %f170, %f154;
	fma.rn.f32 	%f199, %f166, %f167, %f155;
	fma.rn.f32 	%f200, %f166, %f168, %f156;
	fma.rn.f32 	%f201, %f166, %f169, %f157;
	fma.rn.f32 	%f202, %f166, %f170, %f158;
	ld.shared.v4.f32 	{%f203, %f204, %f205, %f206}, [%r63+512];
	ld.shared.v4.f32 	{%f207, %f208, %f209, %f210}, [%r63+528];
	ld.shared.v4.f32 	{%f211, %f212, %f213, %f214}, [%r61+512];
	fma.rn.f32 	%f215, %f203, %f211, %f171;
	fma.rn.f32 	%f216, %f203, %f212, %f172;
	fma.rn.f32 	%f217, %f203, %f213, %f173;
	fma.rn.f32 	%f218, %f203, %f214, %f174;
	fma.rn.f32 	%f219, %f204, %f211, %f175;
	fma.rn.f32 	%f220, %f204, %f212, %f176;
	fma.rn.f32 	%f221, %f204, %f213, %f177;
	fma.rn.f32 	%f222, %f204, %f214, %f178;
	fma.rn.f32 	%f223, %f205, %f211, %f179;
	fma.rn.f32 	%f224, %f205, %f212, %f180;
	fma.rn.f32 	%f225, %f205, %f213, %f181;
	fma.rn.f32 	%f226, %f205, %f214, %f182;
	fma.rn.f32 	%f227, %f206, %f211, %f183;
	fma.rn.f32 	%f228, %f206, %f212, %f184;
	fma.rn.f32 	%f229, %f206, %f213, %f185;
	fma.rn.f32 	%f230, %f206, %f214, %f186;
	fma.rn.f32 	%f231, %f207, %f211, %f187;
	fma.rn.f32 	%f232, %f207, %f212, %f188;
	fma.rn.f32 	%f233, %f207, %f213, %f189;
	fma.rn.f32 	%f234, %f207, %f214, %f190;
	fma.rn.f32 	%f235, %f208, %f211, %f191;
	fma.rn.f32 	%f236, %f208, %f212, %f192;
	fma.rn.f32 	%f237, %f208, %f213, %f193;
	fma.rn.f32 	%f238, %f208, %f214, %f194;
	fma.rn.f32 	%f239, %f209, %f211, %f195;
	fma.rn.f32 	%f240, %f209, %f212, %f196;
	fma.rn.f32 	%f241, %f209, %f213, %f197;
	fma.rn.f32 	%f242, %f209, %f214, %f198;
	fma.rn.f32 	%f243, %f210, %f211, %f199;
	fma.rn.f32 	%f244, %f210, %f212, %f200;
	fma.rn.f32 	%f245, %f210, %f213, %f201;
	fma.rn.f32 	%f246, %f210, %f214, %f202;
	ld.shared.v4.f32 	{%f247, %f248, %f249, %f250}, [%r63+768];
	ld.shared.v4.f32 	{%f251, %f252, %f253, %f254}, [%r63+784];
	ld.shared.v4.f32 	{%f255, %f256, %f257, %f258}, [%r61+768];
	fma.rn.f32 	%f259, %f247, %f255, %f215;
	fma.rn.f32 	%f260, %f247, %f256, %f216;
	fma.rn.f32 	%f261, %f247, %f257, %f217;
	fma.rn.f32 	%f262, %f247, %f258, %f218;
	fma.rn.f32 	%f263, %f248, %f255, %f219;
	fma.rn.f32 	%f264, %f248, %f256, %f220;
	fma.rn.f32 	%f265, %f248, %f257, %f221;
	fma.rn.f32 	%f266, %f248, %f258, %f222;
	fma.rn.f32 	%f267, %f249, %f255, %f223;
	fma.rn.f32 	%f268, %f249, %f256, %f224;
	fma.rn.f32 	%f269, %f249, %f257, %f225;
	fma.rn.f32 	%f270, %f249, %f258, %f226;
	fma.rn.f32 	%f271, %f250, %f255, %f227;
	fma.rn.f32 	%f272, %f250, %f256, %f228;
	fma.rn.f32 	%f273, %f250, %f257, %f229;
	fma.rn.f32 	%f274, %f250, %f258, %f230;
	fma.rn.f32 	%f275, %f251, %f255, %f231;
	fma.rn.f32 	%f276, %f251, %f256, %f232;
	fma.rn.f32 	%f277, %f251, %f257, %f233;
	fma.rn.f32 	%f278, %f251, %f258, %f234;
	fma.rn.f32 	%f279, %f252, %f255, %f235;
	fma.rn.f32 	%f280, %f252, %f256, %f236;
	fma.rn.f32 	%f281, %f252, %f257, %f237;
	fma.rn.f32 	%f282, %f252, %f258, %f238;
	fma.rn.f32 	%f283, %f253, %f255, %f239;
	fma.rn.f32 	%f284, %f253, %f256, %f240;
	fma.rn.f32 	%f285, %f253, %f257, %f241;
	fma.rn.f32 	%f286, %f253, %f258, %f242;
	fma.rn.f32 	%f287, %f254, %f255, %f243;
	fma.rn.f32 	%f288, %f254, %f256, %f244;
	fma.rn.f32 	%f289, %f254, %f257, %f245;
	fma.rn.f32 	%f290, %f254, %f258, %f246;
	ld.shared.v4.f32 	{%f291, %f292, %f293, %f294}, [%r63+1024];
	ld.shared.v4.f32 	{%f295, %f296, %f297, %f298}, [%r63+1040];
	ld.shared.v4.f32 	{%f299, %f300, %f301, %f302}, [%r61+1024];
	fma.rn.f32 	%f303, %f291, %f299, %f259;
	fma.rn.f32 	%f304, %f291, %f300, %f260;
	fma.rn.f32 	%f305, %f291, %f301, %f261;
	fma.rn.f32 	%f306, %f291, %f302, %f262;
	fma.rn.f32 	%f307, %f292, %f299, %f263;
	fma.rn.f32 	%f308, %f292, %f300, %f264;
	fma.rn.f32 	%f309, %f292, %f301, %f265;
	fma.rn.f32 	%f310, %f292, %f302, %f266;
	fma.rn.f32 	%f311, %f293, %f299, %f267;
	fma.rn.f32 	%f312, %f293, %f300, %f268;
	fma.rn.f32 	%f313, %f293, %f301, %f269;
	fma.rn.f32 	%f314, %f293, %f302, %f270;
	fma.rn.f32 	%f315, %f294, %f299, %f271;
	fma.rn.f32 	%f316, %f294, %f300, %f272;
	fma.rn.f32 	%f317, %f294, %f301, %f273;
	fma.rn.f32 	%f318, %f294, %f302, %f274;
	fma.rn.f32 	%f319, %f295, %f299, %f275;
	fma.rn.f32 	%f320, %f295, %f300, %f276;
	fma.rn.f32 	%f321, %f295, %f301, %f277;
	fma.rn.f32 	%f322, %f295, %f302, %f278;
	fma.rn.f32 	%f323, %f296, %f299, %f279;
	fma.rn.f32 	%f324, %f296, %f300, %f280;
	fma.rn.f32 	%f325, %f296, %f301, %f281;
	fma.rn.f32 	%f326, %f296, %f302, %f282;
	fma.rn.f32 	%f327, %f297, %f299, %f283;
	fma.rn.f32 	%f328, %f297, %f300, %f284;
	fma.rn.f32 	%f329, %f297, %f301, %f285;
	fma.rn.f32 	%f330, %f297, %f302, %f286;
	fma.rn.f32 	%f331, %f298, %f299, %f287;
	fma.rn.f32 	%f332, %f298, %f300, %f288;
	fma.rn.f32 	%f333, %f298, %f301, %f289;
	fma.rn.f32 	%f334, %f298, %f302, %f290;
	ld.shared.v4.f32 	{%f335, %f336, %f337, %f338}, [%r63+1280];
	ld.shared.v4.f32 	{%f339, %f340, %f341, %f342}, [%r63+1296];
	ld.shared.v4.f32 	{%f343, %f344, %f345, %f346}, [%r61+1280];
	fma.rn.f32 	%f347, %f335, %f343, %f303;
	fma.rn.f32 	%f348, %f335, %f344, %f304;
	fma.rn.f32 	%f349, %f335, %f345, %f305;
	fma.rn.f32 	%f350, %f335, %f346, %f306;
	fma.rn.f32 	%f351, %f336, %f343, %f307;
	fma.rn.f32 	%f352, %f336, %f344, %f308;
	fma.rn.f32 	%f353, %f336, %f345, %f309;
	fma.rn.f32 	%f354, %f336, %f346, %f310;
	fma.rn.f32 	%f355, %f337, %f343, %f311;
	fma.rn.f32 	%f356, %f337, %f344, %f312;
	fma.rn.f32 	%f357, %f337, %f345, %f313;
	fma.rn.f32 	%f358, %f337, %f346, %f314;
	fma.rn.f32 	%f359, %f338, %f343, %f315;
	fma.rn.f32 	%f360, %f338, %f344, %f316;
	fma.rn.f32 	%f361, %f338, %f345, %f317;
	fma.rn.f32 	%f362, %f338, %f346, %f318;
	fma.rn.f32 	%f363, %f339, %f343, %f319;
	fma.rn.f32 	%f364, %f339, %f344, %f320;
	fma.rn.f32 	%f365, %f339, %f345, %f321;
	fma.rn.f32 	%f366, %f339, %f346, %f322;
	fma.rn.f32 	%f367, %f340, %f343, %f323;
	fma.rn.f32 	%f368, %f340, %f344, %f324;
	fma.rn.f32 	%f369, %f340, %f345, %f325;
	fma.rn.f32 	%f370, %f340, %f346, %f326;
	fma.rn.f32 	%f371, %f341, %f343, %f327;
	fma.rn.f32 	%f372, %f341, %f344, %f328;
	fma.rn.f32 	%f373, %f341, %f345, %f329;
	fma.rn.f32 	%f374, %f341, %f346, %f330;
	fma.rn.f32 	%f375, %f342, %f343, %f331;
	fma.rn.f32 	%f376, %f342, %f344, %f332;
	fma.rn.f32 	%f377, %f342, %f345, %f333;
	fma.rn.f32 	%f378, %f342, %f346, %f334;
	ld.shared.v4.f32 	{%f379, %f380, %f381, %f382}, [%r63+1536];
	ld.shared.v4.f32 	{%f383, %f384, %f385, %f386}, [%r63+1552];
	ld.shared.v4.f32 	{%f387, %f388, %f389, %f390}, [%r61+1536];
	fma.rn.f32 	%f391, %f379, %f387, %f347;
	fma.rn.f32 	%f392, %f379, %f388, %f348;
	fma.rn.f32 	%f393, %f379, %f389, %f349;
	fma.rn.f32 	%f394, %f379, %f390, %f350;
	fma.rn.f32 	%f395, %f380, %f387, %f351;
	fma.rn.f32 	%f396, %f380, %f388, %f352;
	fma.rn.f32 	%f397, %f380, %f389, %f353;
	fma.rn.f32 	%f398, %f380, %f390, %f354;
	fma.rn.f32 	%f399, %f381, %f387, %f355;
	fma.rn.f32 	%f400, %f381, %f388, %f356;
	fma.rn.f32 	%f401, %f381, %f389, %f357;
	fma.rn.f32 	%f402, %f381, %f390, %f358;
	fma.rn.f32 	%f403, %f382, %f387, %f359;
	fma.rn.f32 	%f404, %f382, %f388, %f360;
	fma.rn.f32 	%f405, %f382, %f389, %f361;
	fma.rn.f32 	%f406, %f382, %f390, %f362;
	fma.rn.f32 	%f407, %f383, %f387, %f363;
	fma.rn.f32 	%f408, %f383, %f388, %f364;
	fma.rn.f32 	%f409, %f383, %f389, %f365;
	fma.rn.f32 	%f410, %f383, %f390, %f366;
	fma.rn.f32 	%f411, %f384, %f387, %f367;
	fma.rn.f32 	%f412, %f384, %f388, %f368;
	fma.rn.f32 	%f413, %f384, %f389, %f369;
	fma.rn.f32 	%f414, %f384, %f390, %f370;
	fma.rn.f32 	%f415, %f385, %f387, %f371;
	fma.rn.f32 	%f416, %f385, %f388, %f372;
	fma.rn.f32 	%f417, %f385, %f389, %f373;
	fma.rn.f32 	%f418, %f385, %f390, %f374;
	fma.rn.f32 	%f419, %f386, %f387, %f375;
	fma.rn.f32 	%f420, %f386, %f388, %f376;
	fma.rn.f32 	%f421, %f386, %f389, %f377;
	fma.rn.f32 	%f422, %f386, %f390, %f378;
	ld.shared.v4.f32 	{%f423, %f424, %f425, %f426}, [%r63+1792];
	ld.shared.v4.f32 	{%f427, %f428, %f429, %f430}, [%r63+1808];
	ld.shared.v4.f32 	{%f431, %f432, %f433, %f434}, [%r61+1792];
	fma.rn.f32 	%f435, %f423, %f431, %f391;
	fma.rn.f32 	%f436, %f423, %f432, %f392;
	fma.rn.f32 	%f437, %f423, %f433, %f393;
	fma.rn.f32 	%f438, %f423, %f434, %f394;
	fma.rn.f32 	%f439, %f424, %f431, %f395;
	fma.rn.f32 	%f440, %f424, %f432, %f396;
	fma.rn.f32 	%f441, %f424, %f433, %f397;
	fma.rn.f32 	%f442, %f424, %f434, %f398;
	fma.rn.f32 	%f443, %f425, %f431, %f399;
	fma.rn.f32 	%f444, %f425, %f432, %f400;
	fma.rn.f32 	%f445, %f425, %f433, %f401;
	fma.rn.f32 	%f446, %f425, %f434, %f402;
	fma.rn.f32 	%f447, %f426, %f431, %f403;
	fma.rn.f32 	%f448, %f426, %f432, %f404;
	fma.rn.f32 	%f449, %f426, %f433, %f405;
	fma.rn.f32 	%f450, %f426, %f434, %f406;
	fma.rn.f32 	%f451, %f427, %f431, %f407;
	fma.rn.f32 	%f452, %f427, %f432, %f408;
	fma.rn.f32 	%f453, %f427, %f433, %f409;
	fma.rn.f32 	%f454, %f427, %f434, %f410;
	fma.rn.f32 	%f455, %f428, %f431, %f411;
	fma.rn.f32 	%f456, %f428, %f432, %f412;
	fma.rn.f32 	%f457, %f428, %f433, %f413;
	fma.rn.f32 	%f458, %f428, %f434, %f414;
	fma.rn.f32 	%f459, %f429, %f431, %f415;
	fma.rn.f32 	%f460, %f429, %f432, %f416;
	fma.rn.f32 	%f461, %f429, %f433, %f417;
	fma.rn.f32 	%f462, %f429, %f434, %f418;
	fma.rn.f32 	%f463, %f430, %f431, %f419;
	fma.rn.f32 	%f464, %f430, %f432, %f420;
	fma.rn.f32 	%f465, %f430, %f433, %f421;
	fma.rn.f32 	%f466, %f430, %f434, %f422;
	ld.shared.v4.f32 	{%f467, %f468, %f469, %f470}, [%r63+2048];
	ld.shared.v4.f32 	{%f471, %f472, %f473, %f474}, [%r63+2064];
	ld.shared.v4.f32 	{%f475, %f476, %f477, %f478}, [%r61+2048];
	fma.rn.f32 	%f479, %f467, %f475, %f435;
	fma.rn.f32 	%f480, %f467, %f476, %f436;
	fma.rn.f32 	%f481, %f467, %f477, %f437;
	fma.rn.f32 	%f482, %f467, %f478, %f438;
	fma.rn.f32 	%f483, %f468, %f475, %f439;
	fma.rn.f32 	%f484, %f468, %f476, %f440;
	fma.rn.f32 	%f485, %f468, %f477, %f441;
	fma.rn.f32 	%f486, %f468, %f478, %f442;
	fma.rn.f32 	%f487, %f469, %f475, %f443;
	fma.rn.f32 	%f488, %f469, %f476, %f444;
	fma.rn.f32 	%f489, %f469, %f477, %f445;
	fma.rn.f32 	%f490, %f469, %f478, %f446;
	fma.rn.f32 	%f491, %f470, %f475, %f447;
	fma.rn.f32 	%f492, %f470, %f476, %f448;
	fma.rn.f32 	%f493, %f470, %f477, %f449;
	fma.rn.f32 	%f494, %f470, %f478, %f450;
	fma.rn.f32 	%f495, %f471, %f475, %f451;
	fma.rn.f32 	%f496, %f471, %f476, %f452;
	fma.rn.f32 	%f497, %f471, %f477, %f453;
	fma.rn.f32 	%f498, %f471, %f478, %f454;
	fma.rn.f32 	%f499, %f472, %f475, %f455;
	fma.rn.f32 	%f500, %f472, %f476, %f456;
	fma.rn.f32 	%f501, %f472, %f477, %f457;
	fma.rn.f32 	%f502, %f472, %f478, %f458;
	fma.rn.f32 	%f503, %f473, %f475, %f459;
	fma.rn.f32 	%f504, %f473, %f476, %f460;
	fma.rn.f32 	%f505, %f473, %f477, %f461;
	fma.rn.f32 	%f506, %f473, %f478, %f462;
	fma.rn.f32 	%f507, %f474, %f475, %f463;
	fma.rn.f32 	%f508, %f474, %f476, %f464;
	fma.rn.f32 	%f509, %f474, %f477, %f465;
	fma.rn.f32 	%f510, %f474, %f478, %f466;
	ld.shared.v4.f32 	{%f511, %f512, %f513, %f514}, [%r63+2304];
	ld.shared.v4.f32 	{%f515, %f516, %f517, %f518}, [%r63+2320];
	ld.shared.v4.f32 	{%f519, %f520, %f521, %f522}, [%r61+2304];
	fma.rn.f32 	%f523, %f511, %f519, %f479;
	fma.rn.f32 	%f524, %f511, %f520, %f480;
	fma.rn.f32 	%f525, %f511, %f521, %f481;
	fma.rn.f32 	%f526, %f511, %f522, %f482;
	fma.rn.f32 	%f527, %f512, %f519, %f483;
	fma.rn.f32 	%f528, %f512, %f520, %f484;
	fma.rn.f32 	%f529, %f512, %f521, %f485;
	fma.rn.f32 	%f530, %f512, %f522, %f486;
	fma.rn.f32 	%f531, %f513, %f519, %f487;
	fma.rn.f32 	%f532, %f513, %f520, %f488;
	fma.rn.f32 	%f533, %f513, %f521, %f489;
	fma.rn.f32 	%f534, %f513, %f522, %f490;
	fma.rn.f32 	%f535, %f514, %f519, %f491;
	fma.rn.f32 	%f536, %f514, %f520, %f492;
	fma.rn.f32 	%f537, %f514, %f521, %f493;
	fma.rn.f32 	%f538, %f514, %f522, %f494;
	fma.rn.f32 	%f539, %f515, %f519, %f495;
	fma.rn.f32 	%f540, %f515, %f520, %f496;
	fma.rn.f32 	%f541, %f515, %f521, %f497;
	fma.rn.f32 	%f542, %f515, %f522, %f498;
	fma.rn.f32 	%f543, %f516, %f519, %f499;
	fma.rn.f32 	%f544, %f516, %f520, %f500;
	fma.rn.f32 	%f545, %f516, %f521, %f501;
	fma.rn.f32 	%f546, %f516, %f522, %f502;
	fma.rn.f32 	%f547, %f517, %f519, %f503;
	fma.rn.f32 	%f548, %f517, %f520, %f504;
	fma.rn.f32 	%f549, %f517, %f521, %f505;
	fma.rn.f32 	%f550, %f517, %f522, %f506;
	fma.rn.f32 	%f551, %f518, %f519, %f507;
	fma.rn.f32 	%f552, %f518, %f520, %f508;
	fma.rn.f32 	%f553, %f518, %f521, %f509;
	fma.rn.f32 	%f554, %f518, %f522, %f510;
	ld.shared.v4.f32 	{%f555, %f556, %f557, %f558}, [%r63+2560];
	ld.shared.v4.f32 	{%f559, %f560, %f561, %f562}, [%r63+2576];
	ld.shared.v4.f32 	{%f563, %f564, %f565, %f566}, [%r61+2560];
	fma.rn.f32 	%f567, %f555, %f563, %f523;
	fma.rn.f32 	%f568, %f555, %f564, %f524;
	fma.rn.f32 	%f569, %f555, %f565, %f525;
	fma.rn.f32 	%f570, %f555, %f566, %f526;
	fma.rn.f32 	%f571, %f556, %f563, %f527;
	fma.rn.f32 	%f572, %f556, %f564, %f528;
	fma.rn.f32 	%f573, %f556, %f565, %f529;
	fma.rn.f32 	%f574, %f556, %f566, %f530;
	fma.rn.f32 	%f575, %f557, %f563, %f531;
	fma.rn.f32 	%f576, %f557, %f564, %f532;
	fma.rn.f32 	%f577, %f557, %f565, %f533;
	fma.rn.f32 	%f578, %f557, %f566, %f534;
	fma.rn.f32 	%f579, %f558, %f563, %f535;
	fma.rn.f32 	%f580, %f558, %f564, %f536;
	fma.rn.f32 	%f581, %f558, %f565, %f537;
	fma.rn.f32 	%f582, %f558, %f566, %f538;
	fma.rn.f32 	%f583, %f559, %f563, %f539;
	fma.rn.f32 	%f584, %f559, %f564, %f540;
	fma.rn.f32 	%f585, %f559, %f565, %f541;
	fma.rn.f32 	%f586, %f559, %f566, %f542;
	fma.rn.f32 	%f587, %f560, %f563, %f543;
	fma.rn.f32 	%f588, %f560, %f564, %f544;
	fma.rn.f32 	%f589, %f560, %f565, %f545;
	fma.rn.f32 	%f590, %f560, %f566, %f546;
	fma.rn.f32 	%f591, %f561, %f563, %f547;
	fma.rn.f32 	%f592, %f561, %f564, %f548;
	fma.rn.f32 	%f593, %f561, %f565, %f549;
	fma.rn.f32 	%f594, %f561, %f566, %f550;
	fma.rn.f32 	%f595, %f562, %f563, %f551;
	fma.rn.f32 	%f596, %f562, %f564, %f552;
	fma.rn.f32 	%f597, %f562, %f565, %f553;
	fma.rn.f32 	%f598, %f562, %f566, %f554;
	ld.shared.v4.f32 	{%f599, %f600, %f601, %f602}, [%r63+2816];
	ld.shared.v4.f32 	{%f603, %f604, %f605, %f606}, [%r63+2832];
	ld.shared.v4.f32 	{%f607, %f608, %f609, %f610}, [%r61+2816];
	fma.rn.f32 	%f611, %f599, %f607, %f567;
	fma.rn.f32 	%f612, %f599, %f608, %f568;
	fma.rn.f32 	%f613, %f599, %f609, %f569;
	fma.rn.f32 	%f614, %f599, %f610, %f570;
	fma.rn.f32 	%f615, %f600, %f607, %f571;
	fma.rn.f32 	%f616, %f600, %f608, %f572;
	fma.rn.f32 	%f617, %f600, %f609, %f573;
	fma.rn.f32 	%f618, %f600, %f610, %f574;
	fma.rn.f32 	%f619, %f601, %f607, %f575;
	fma.rn.f32 	%f620, %f601, %f608, %f576;
	fma.rn.f32 	%f621, %f601, %f609, %f577;
	fma.rn.f32 	%f622, %f601, %f610, %f578;
	fma.rn.f32 	%f623, %f602, %f607, %f579;
	fma.rn.f32 	%f624, %f602, %f608, %f580;
	fma.rn.f32 	%f625, %f602, %f609, %f581;
	fma.rn.f32 	%f626, %f602, %f610, %f582;
	fma.rn.f32 	%f627, %f603, %f607, %f583;
	fma.rn.f32 	%f628, %f603, %f608, %f584;
	fma.rn.f32 	%f629, %f603, %f609, %f585;
	fma.rn.f32 	%f630, %f603, %f610, %f586;
	fma.rn.f32 	%f631, %f604, %f607, %f587;
	fma.rn.f32 	%f632, %f604, %f608, %f588;
	fma.rn.f32 	%f633, %f604, %f609, %f589;
	fma.rn.f32 	%f634, %f604, %f610, %f590;
	fma.rn.f32 	%f635, %f605, %f607, %f591;
	fma.rn.f32 	%f636, %f605, %f608, %f592;
	fma.rn.f32 	%f637, %f605, %f609, %f593;
	fma.rn.f32 	%f638, %f605, %f610, %f594;
	fma.rn.f32 	%f639, %f606, %f607, %f595;
	fma.rn.f32 	%f640, %f606, %f608, %f596;
	fma.rn.f32 	%f641, %f606, %f609, %f597;
	fma.rn.f32 	%f642, %f606, %f610, %f598;
	ld.shared.v4.f32 	{%f643, %f644, %f645, %f646}, [%r63+3072];
	ld.shared.v4.f32 	{%f647, %f648, %f649, %f650}, [%r63+3088];
	ld.shared.v4.f32 	{%f651, %f652, %f653, %f654}, [%r61+3072];
	fma.rn.f32 	%f655, %f643, %f651, %f611;
	fma.rn.f32 	%f656, %f643, %f652, %f612;
	fma.rn.f32 	%f657, %f643, %f653, %f613;
	fma.rn.f32 	%f658, %f643, %f654, %f614;
	fma.rn.f32 	%f659, %f644, %f651, %f615;
	fma.rn.f32 	%f660, %f644, %f652, %f616;
	fma.rn.f32 	%f661, %f644, %f653, %f617;
	fma.rn.f32 	%f662, %f644, %f654, %f618;
	fma.rn.f32 	%f663, %f645, %f651, %f619;
	fma.rn.f32 	%f664, %f645, %f652, %f620;
	fma.rn.f32 	%f665, %f645, %f653, %f621;
	fma.rn.f32 	%f666, %f645, %f654, %f622;
	fma.rn.f32 	%f667, %f646, %f651, %f623;
	fma.rn.f32 	%f668, %f646, %f652, %f624;
	fma.rn.f32 	%f669, %f646, %f653, %f625;
	fma.rn.f32 	%f670, %f646, %f654, %f626;
	fma.rn.f32 	%f671, %f647, %f651, %f627;
	fma.rn.f32 	%f672, %f647, %f652, %f628;
	fma.rn.f32 	%f673, %f647, %f653, %f629;
	fma.rn.f32 	%f674, %f647, %f654, %f630;
	fma.rn.f32 	%f675, %f648, %f651, %f631;
	fma.rn.f32 	%f676, %f648, %f652, %f632;
	fma.rn.f32 	%f677, %f648, %f653, %f633;
	fma.rn.f32 	%f678, %f648, %f654, %f634;
	fma.rn.f32 	%f679, %f649, %f651, %f635;
	fma.rn.f32 	%f680, %f649, %f652, %f636;
	fma.rn.f32 	%f681, %f649, %f653, %f637;
	fma.rn.f32 	%f682, %f649, %f654, %f638;
	fma.rn.f32 	%f683, %f650, %f651, %f639;
	fma.rn.f32 	%f684, %f650, %f652, %f640;
	fma.rn.f32 	%f685, %f650, %f653, %f641;
	fma.rn.f32 	%f686, %f650, %f654, %f642;
	ld.shared.v4.f32 	{%f687, %f688, %f689, %f690}, [%r63+3328];
	ld.shared.v4.f32 	{%f691, %f692, %f693, %f694}, [%r63+3344];
	ld.shared.v4.f32 	{%f695, %f696, %f697, %f698}, [%r61+3328];
	fma.rn.f32 	%f699, %f687, %f695, %f655;
	fma.rn.f32 	%f700, %f687, %f696, %f656;
	fma.rn.f32 	%f701, %f687, %f697, %f657;
	fma.rn.f32 	%f702, %f687, %f698, %f658;
	fma.rn.f32 	%f703, %f688, %f695, %f659;
	fma.rn.f32 	%f704, %f688, %f696, %f660;
	fma.rn.f32 	%f705, %f688, %f697, %f661;
	fma.rn.f32 	%f706, %f688, %f698, %f662;
	fma.rn.f32 	%f707, %f689, %f695, %f663;
	fma.rn.f32 	%f708, %f689, %f696, %f664;
	fma.rn.f32 	%f709, %f689, %f697, %f665;
	fma.rn.f32 	%f710, %f689, %f698, %f666;
	fma.rn.f32 	%f711, %f690, %f695, %f667;
	fma.rn.f32 	%f712, %f690, %f696, %f668;
	fma.rn.f32 	%f713, %f690, %f697, %f669;
	fma.rn.f32 	%f714, %f690, %f698, %f670;
	fma.rn.f32 	%f715, %f691, %f695, %f671;
	fma.rn.f32 	%f716, %f691, %f696, %f672;
	fma.rn.f32 	%f717, %f691, %f697, %f673;
	fma.rn.f32 	%f718, %f691, %f698, %f674;
	fma.rn.f32 	%f719, %f692, %f695, %f675;
	fma.rn.f32 	%f720, %f692, %f696, %f676;
	fma.rn.f32 	%f721, %f692, %f697, %f677;
	fma.rn.f32 	%f722, %f692, %f698, %f678;
	fma.rn.f32 	%f723, %f693, %f695, %f679;
	fma.rn.f32 	%f724, %f693, %f696, %f680;
	fma.rn.f32 	%f725, %f693, %f697, %f681;
	fma.rn.f32 	%f726, %f693, %f698, %f682;
	fma.rn.f32 	%f727, %f694, %f695, %f683;
	fma.rn.f32 	%f728, %f694, %f696, %f684;
	fma.rn.f32 	%f729, %f694, %f697, %f685;
	fma.rn.f32 	%f730, %f694, %f698, %f686;
	ld.shared.v4.f32 	{%f731, %f732, %f733, %f734}, [%r63+3584];
	ld.shared.v4.f32 	{%f735, %f736, %f737, %f738}, [%r63+3600];
	ld.shared.v4.f32 	{%f739, %f740, %f741, %f742}, [%r61+3584];
	fma.rn.f32 	%f743, %f731, %f739, %f699;
	fma.rn.f32 	%f744, %f731, %f740, %f700;
	fma.rn.f32 	%f745, %f731, %f741, %f701;
	fma.rn.f32 	%f746, %f731, %f742, %f702;
	fma.rn.f32 	%f747, %f732, %f739, %f703;
	fma.rn.f32 	%f748, %f732, %f740, %f704;
	fma.rn.f32 	%f749, %f732, %f741, %f705;
	fma.rn.f32 	%f750, %f732, %f742, %f706;
	fma.rn.f32 	%f751, %f733, %f739, %f707;
	fma.rn.f32 	%f752, %f733, %f740, %f708;
	fma.rn.f32 	%f753, %f733, %f741, %f709;
	fma.rn.f32 	%f754, %f733, %f742, %f710;
	fma.rn.f32 	%f755, %f734, %f739, %f711;
	fma.rn.f32 	%f756, %f734, %f740, %f712;
	fma.rn.f32 	%f757, %f734, %f741, %f713;
	fma.rn.f32 	%f758, %f734, %f742, %f714;
	fma.rn.f32 	%f759, %f735, %f739, %f715;
	fma.rn.f32 	%f760, %f735, %f740, %f716;
	fma.rn.f32 	%f761, %f735, %f741, %f717;
	fma.rn.f32 	%f762, %f735, %f742, %f718;
	fma.rn.f32 	%f763, %f736, %f739, %f719;
	fma.rn.f32 	%f764, %f736, %f740, %f720;
	fma.rn.f32 	%f765, %f736, %f741, %f721;
	fma.rn.f32 	%f766, %f736, %f742, %f722;
	fma.rn.f32 	%f767, %f737, %f739, %f723;
	fma.rn.f32 	%f768, %f737, %f740, %f724;
	fma.rn.f32 	%f769, %f737, %f741, %f725;
	fma.rn.f32 	%f770, %f737, %f742, %f726;
	fma.rn.f32 	%f771, %f738, %f739, %f727;
	fma.rn.f32 	%f772, %f738, %f740, %f728;
	fma.rn.f32 	%f773, %f738, %f741, %f729;
	fma.rn.f32 	%f774, %f738, %f742, %f730;
	ld.shared.v4.f32 	{%f775, %f776, %f777, %f778}, [%r63+3840];
	ld.shared.v4.f32 	{%f779, %f780, %f781, %f782}, [%r63+3856];
	ld.shared.v4.f32 	{%f783, %f784, %f785, %f786}, [%r61+3840];
	fma.rn.f32 	%f1554, %f775, %f783, %f743;
	fma.rn.f32 	%f1553, %f775, %f784, %f744;
	fma.rn.f32 	%f1552, %f775, %f785, %f745;
	fma.rn.f32 	%f1551, %f775, %f786, %f746;
	fma.rn.f32 	%f1550, %f776, %f783, %f747;
	fma.rn.f32 	%f1549, %f776, %f784, %f748;
	fma.rn.f32 	%f1548, %f776, %f785, %f749;
	fma.rn.f32 	%f1547, %f776, %f786, %f750;
	fma.rn.f32 	%f1546, %f777, %f783, %f751;
	fma.rn.f32 	%f1545, %f777, %f784, %f752;
	fma.rn.f32 	%f1544, %f777, %f785, %f753;
	fma.rn.f32 	%f1543, %f777, %f786, %f754;
	fma.rn.f32 	%f1542, %f778, %f783, %f755;
	fma.rn.f32 	%f1541, %f778, %f784, %f756;
	fma.rn.f32 	%f1540, %f778, %f785, %f757;
	fma.rn.f32 	%f1539, %f778, %f786, %f758;
	fma.rn.f32 	%f1538, %f779, %f783, %f759;
	fma.rn.f32 	%f1537, %f779, %f784, %f760;
	fma.rn.f32 	%f1536, %f779, %f785, %f761;
	fma.rn.f32 	%f1535, %f779, %f786, %f762;
	fma.rn.f32 	%f1534, %f780, %f783, %f763;
	fma.rn.f32 	%f1533, %f780, %f784, %f764;
	fma.rn.f32 	%f1532, %f780, %f785, %f765;
	fma.rn.f32 	%f1531, %f780, %f786, %f766;
	fma.rn.f32 	%f1530, %f781, %f783, %f767;
	fma.rn.f32 	%f1529, %f781, %f784, %f768;
	fma.rn.f32 	%f1528, %f781, %f785, %f769;
	fma.rn.f32 	%f1527, %f781, %f786, %f770;
	fma.rn.f32 	%f1526, %f782, %f783, %f771;
	fma.rn.f32 	%f1525, %f782, %f784, %f772;
	fma.rn.f32 	%f1524, %f782, %f785, %f773;
	fma.rn.f32 	%f1523, %f782, %f786, %f774;
	mov.u32 	%r64, %ntid.x;
	mad.lo.s32 	%r65, %r1, %r64, %r57;
	shl.b32 	%r66, %r65, 1;
	and.b32  	%r67, %r66, -4;
	add.s32 	%r68, %r55, %r67;
	add.s32 	%r69, %r68, %r53;
	shl.b32 	%r70, %r65, 11;
	and.b32  	%r71, %r70, 2048;
	add.s32 	%r72, %r69, %r71;
	st.shared.f32 	[%r72], %f107;
	st.shared.f32 	[%r72+256], %f108;
	st.shared.f32 	[%r72+512], %f109;
	st.shared.f32 	[%r72+768], %f110;
	st.shared.f32 	[%r72+1024], %f111;
	st.shared.f32 	[%r72+1280], %f112;
	st.shared.f32 	[%r72+1536], %f113;
	st.shared.f32 	[%r72+1792], %f114;
	// begin inline asm
	cp.async.wait_group 0;

	// end inline asm
	bar.sync 	0;
	add.s32 	%r91, %r91, 1;
	add.s32 	%r90, %r90, 16;
	shl.b32 	%r73, %r18, 4;
	add.s32 	%r89, %r89, %r73;
	setp.eq.s32 	%p2, %r91, -1;
	@%p2 bra 	$L__BB0_3;
	bra.uni 	$L__BB0_2;
$L__BB0_3:
	ld.param.u64 	%rd29, [_Z48sgemm_t_8x4_sliced_k_f32x4_bcf_dbuf_async_kernelILi64ELi64ELi16ELi8ELi4ELi0EEvPfS0_S0_iii_param_2];
	shl.b32 	%r74, %r1, 3;
	mov.u32 	%r75, %tid.x;
	shl.b32 	%r76, %r75, 4;
	mov.u32 	%r77, _ZZ48sgemm_t_8x4_sliced_k_f32x4_bcf_dbuf_async_kernelILi64ELi64ELi16ELi8ELi4ELi0EEvPfS0_S0_iiiE3s_b;
	add.s32 	%r78, %r77, %r76;
	shl.b32 	%r79, %r1, 5;
	mov.u32 	%r80, _ZZ48sgemm_t_8x4_sliced_k_f32x4_bcf_dbuf_async_kernelILi64ELi64ELi16ELi8ELi4ELi0EEvPfS0_S0_iiiE3s_a;
	add.s32 	%r81, %r79, %r80;
	ld.shared.v4.f32 	{%f787, %f788, %f789, %f790}, [%r81+4096];
	ld.shared.v4.f32 	{%f791, %f792, %f793, %f794}, [%r81+4112];
	ld.shared.v4.f32 	{%f795, %f796, %f797, %f798}, [%r78+4096];
	fma.rn.f32 	%f799, %f787, %f795, %f1554;
	fma.rn.f32 	%f800, %f787, %f796, %f1553;
	fma.rn.f32 	%f801, %f787, %f797, %f1552;
	fma.rn.f32 	%f802, %f787, %f798, %f1551;
	fma.rn.f32 	%f803, %f788, %f795, %f1550;
	fma.rn.f32 	%f804, %f788, %f796, %f1549;
	fma.rn.f32 	%f805, %f788, %f797, %f1548;
	fma.rn.f32 	%f806, %f788, %f798, %f1547;
	fma.rn.f32 	%f807, %f789, %f795, %f1546;
	fma.rn.f32 	%f808, %f789, %f796, %f1545;
	fma.rn.f32 	%f809, %f789, %f797, %f1544;
	fma.rn.f32 	%f810, %f789, %f798, %f1543;
	fma.rn.f32 	%f811, %f790, %f795, %f1542;
	fma.rn.f32 	%f812, %f790, %f796, %f1541;
	fma.rn.f32 	%f813, %f790, %f797, %f1540;
	fma.rn.f32 	%f814, %f790, %f798, %f1539;
	fma.rn.f32 	%f815, %f791, %f795, %f1538;
	fma.rn.f32 	%f816, %f791, %f796, %f1537;
	fma.rn.f32 	%f817, %f791, %f797, %f1536;
	fma.rn.f32 	%f818, %f791, %f798, %f1535;
	fma.rn.f32 	%f819, %f792, %f795, %f1534;
	fma.rn.f32 	%f820, %f792, %f796, %f1533;
	fma.rn.f32 	%f821, %f792, %f797, %f1532;
	fma.rn.f32 	%f822, %f792, %f798, %f1531;
	fma.rn.f32 	%f823, %f793, %f795, %f1530;
	fma.rn.f32 	%f824, %f793, %f796, %f1529;
	fma.rn.f32 	%f825, %f793, %f797, %f1528;
	fma.rn.f32 	%f826, %f793, %f798, %f1527;
	fma.rn.f32 	%f827, %f794, %f795, %f1526;
	fma.rn.f32 	%f828, %f794, %f796, %f1525;
	fma.rn.f32 	%f829, %f794, %f797, %f1524;
	fma.rn.f32 	%f830, %f794, %f798, %f1523;
	ld.shared.v4.f32 	{%f831, %f832, %f833, %f834}, [%r81+4352];
	ld.shared.v4.f32 	{%f835, %f836, %f837, %f838}, [%r81+4368];
	ld.shared.v4.f32 	{%f839, %f840, %f841, %f842}, [%r78+4352];
	fma.rn.f32 	%f843, %f831, %f839, %f799;
	fma.rn.f32 	%f844, %f831, %f840, %f800;
	fma.rn.f32 	%f845, %f831, %f841, %f801;
	fma.rn.f32 	%f846, %f831, %f842, %f802;
	fma.rn.f32 	%f847, %f832, %f839, %f803;
	fma.rn.f32 	%f848, %f832, %f840, %f804;
	fma.rn.f32 	%f849, %f832, %f841, %f805;
	fma.rn.f32 	%f850, %f832, %f842, %f806;
	fma.rn.f32 	%f851, %f833, %f839, %f807;
	fma.rn.f32 	%f852, %f833, %f840, %f808;
	fma.rn.f32 	%f853, %f833, %f841, %f809;
	fma.rn.f32 	%f854, %f833, %f842, %f810;
	fma.rn.f32 	%f855, %f834, %f839, %f811;
	fma.rn.f32 	%f856, %f834, %f840, %f812;
	fma.rn.f32 	%f857, %f834, %f841, %f813;
	fma.rn.f32 	%f858, %f834, %f842, %f814;
	fma.rn.f32 	%f859, %f835, %f839, %f815;
	fma.rn.f32 	%f860, %f835, %f840, %f816;
	fma.rn.f32 	%f861, %f835, %f841, %f817;
	fma.rn.f32 	%f862, %f835, %f842, %f818;
	fma.rn.f32 	%f863, %f836, %f839, %f819;
	fma.rn.f32 	%f864, %f836, %f840, %f820;
	fma.rn.f32 	%f865, %f836, %f841, %f821;
	fma.rn.f32 	%f866, %f836, %f842, %f822;
	fma.rn.f32 	%f867, %f837, %f839, %f823;
	fma.rn.f32 	%f868, %f837, %f840, %f824;
	fma.rn.f32 	%f869, %f837, %f841, %f825;
	fma.rn.f32 	%f870, %f837, %f842, %f826;
	fma.rn.f32 	%f871, %f838, %f839, %f827;
	fma.rn.f32 	%f872, %f838, %f840, %f828;
	fma.rn.f32 	%f873, %f838, %f841, %f829;
	fma.rn.f32 	%f874, %f838, %f842, %f830;
	ld.shared.v4.f32 	{%f875, %f876, %f877, %f878}, [%r81+4608];
	ld.shared.v4.f32 	{%f879, %f880, %f881, %f882}, [%r81+4624];
	ld.shared.v4.f32 	{%f883, %f884, %f885, %f886}, [%r78+4608];
	fma.rn.f32 	%f887, %f875, %f883, %f843;
	fma.rn.f32 	%f888, %f875, %f884, %f844;
	fma.rn.f32 	%f889, %f875, %f885, %f845;
	fma.rn.f32 	%f890, %f875, %f886, %f846;
	fma.rn.f32 	%f891, %f876, %f883, %f847;
	fma.rn.f32 	%f892, %f876, %f884, %f848;
	fma.rn.f32 	%f893, %f876, %f885, %f849;
	fma.rn.f32 	%f894, %f876, %f886, %f850;
	fma.rn.f32 	%f895, %f877, %f883, %f851;
	fma.rn.f32 	%f896, %f877, %f884, %f852;
	fma.rn.f32 	%f897, %f877, %f885, %f853;
	fma.rn.f32 	%f898, %f877, %f886, %f854;
	fma.rn.f32 	%f899, %f878, %f883, %f855;
	fma.rn.f32 	%f900, %f878, %f884, %f856;
	fma.rn.f32 	%f901, %f878, %f885, %f857;
	fma.rn.f32 	%f902, %f878, %f886, %f858;
	fma.rn.f32 	%f903, %f879, %f883, %f859;
	fma.rn.f32 	%f904, %f879, %f884, %f860;
	fma.rn.f32 	%f905, %f879, %f885, %f861;
	fma.rn.f32 	%f906, %f879, %f886, %f862;
	fma.rn.f32 	%f907, %f880, %f883, %f863;
	fma.rn.f32 	%f908, %f880, %f884, %f864;
	fma.rn.f32 	%f909, %f880, %f885, %f865;
	fma.rn.f32 	%f910, %f880, %f886, %f866;
	fma.rn.f32 	%f911, %f881, %f883, %f867;
	fma.rn.f32 	%f912, %f881, %f884, %f868;
	fma.rn.f32 	%f913, %f881, %f885, %f869;
	fma.rn.f32 	%f914, %f881, %f886, %f870;
	fma.rn.f32 	%f915, %f882, %f883, %f871;
	fma.rn.f32 	%f916, %f882, %f884, %f872;
	fma.rn.f32 	%f917, %f882, %f885, %f873;
	fma.rn.f32 	%f918, %f882, %f886, %f874;
	ld.shared.v4.f32 	{%f919, %f920, %f921, %f922}, [%r81+4864];
	ld.shared.v4.f32 	{%f923, %f924, %f925, %f926}, [%r81+4880];
	ld.shared.v4.f32 	{%f927, %f928, %f929, %f930}, [%r78+4864];
	fma.rn.f32 	%f931, %f919, %f927, %f887;
	fma.rn.f32 	%f932, %f919, %f928, %f888;
	fma.rn.f32 	%f933, %f919, %f929, %f889;
	fma.rn.f32 	%f934, %f919, %f930, %f890;
	fma.rn.f32 	%f935, %f920, %f927, %f891;
	fma.rn.f32 	%f936, %f920, %f928, %f892;
	fma.rn.f32 	%f937, %f920, %f929, %f893;
	fma.rn.f32 	%f938, %f920, %f930, %f894;
	fma.rn.f32 	%f939, %f921, %f927, %f895;
	fma.rn.f32 	%f940, %f921, %f928, %f896;
	fma.rn.f32 	%f941, %f921, %f929, %f897;
	fma.rn.f32 	%f942, %f921, %f930, %f898;
	fma.rn.f32 	%f943, %f922, %f927, %f899;
	fma.rn.f32 	%f944, %f922, %f928, %f900;
	fma.rn.f32 	%f945, %f922, %f929, %f901;
	fma.rn.f32 	%f946, %f922, %f930, %f902;
	fma.rn.f32 	%f947, %f923, %f927, %f903;
	fma.rn.f32 	%f948, %f923, %f928, %f904;
	fma.rn.f32 	%f949, %f923, %f929, %f905;
	fma.rn.f32 	%f950, %f923, %f930, %f906;
	fma.rn.f32 	%f951, %f924, %f927, %f907;
	fma.rn.f32 	%f952, %f924, %f928, %f908;
	fma.rn.f32 	%f953, %f924, %f929, %f909;
	fma.rn.f32 	%f954, %f924, %f930, %f910;
	fma.rn.f32 	%f955, %f925, %f927, %f911;
	fma.rn.f32 	%f956, %f925, %f928, %f912;
	fma.rn.f32 	%f957, %f925, %f929, %f913;
	fma.rn.f32 	%f958, %f925, %f930, %f914;
	fma.rn.f32 	%f959, %f926, %f927, %f915;
	fma.rn.f32 	%f960, %f926, %f928, %f916;
	fma.rn.f32 	%f961, %f926, %f929, %f917;
	fma.rn.f32 	%f962, %f926, %f930, %f918;
	ld.shared.v4.f32 	{%f963, %f964, %f965, %f966}, [%r81+5120];
	ld.shared.v4.f32 	{%f967, %f968, %f969, %f970}, [%r81+5136];
	ld.shared.v4.f32 	{%f971, %f972, %f973, %f974}, [%r78+5120];
	fma.rn.f32 	%f975, %f963, %f971, %f931;
	fma.rn.f32 	%f976, %f963, %f972, %f932;
	fma.rn.f32 	%f977, %f963, %f973, %f933;
	fma.rn.f32 	%f978, %f963, %f974, %f934;
	fma.rn.f32 	%f979, %f964, %f971, %f935;
	fma.rn.f32 	%f980, %f964, %f972, %f936;
	fma.rn.f32 	%f981, %f964, %f973, %f937;
	fma.rn.f32 	%f982, %f964, %f974, %f938;
	fma.rn.f32 	%f983, %f965, %f971, %f939;
	fma.rn.f32 	%f984, %f965, %f972, %f940;
	fma.rn.f32 	%f985, %f965, %f973, %f941;
	fma.rn.f32 	%f986, %f965, %f974, %f942;
	fma.rn.f32 	%f987, %f966, %f971, %f943;
	fma.rn.f32 	%f988, %f966, %f972, %f944;
	fma.rn.f32 	%f989, %f966, %f973, %f945;
	fma.rn.f32 	%f990, %f966, %f974, %f946;
	fma.rn.f32 	%f991, %f967, %f971, %f947;
	fma.rn.f32 	%f992, %f967, %f972, %f948;
	fma.rn.f32 	%f993, %f967, %f973, %f949;
	fma.rn.f32 	%f994, %f967, %f974, %f950;
	fma.rn.f32 	%f995, %f968, %f971, %f951;
	fma.rn.f32 	%f996, %f968, %f972, %f952;
	fma.rn.f32 	%f997, %f968, %f973, %f953;
	fma.rn.f32 	%f998, %f968, %f974, %f954;
	fma.rn.f32 	%f999, %f969, %f971, %f955;
	fma.rn.f32 	%f1000, %f969, %f972, %f956;
	fma.rn.f32 	%f1001, %f969, %f973, %f957;
	fma.rn.f32 	%f1002, %f969, %f974, %f958;
	fma.rn.f32 	%f1003, %f970, %f971, %f959;
	fma.rn.f32 	%f1004, %f970, %f972, %f960;
	fma.rn.f32 	%f1005, %f970, %f973, %f961;
	fma.rn.f32 	%f1006, %f970, %f974, %f962;
	ld.shared.v4.f32 	{%f1007, %f1008, %f1009, %f1010}, [%r81+5376];
	ld.shared.v4.f32 	{%f1011, %f1012, %f1013, %f1014}, [%r81+5392];
	ld.shared.v4.f32 	{%f1015, %f1016, %f1017, %f1018}, [%r78+5376];
	fma.rn.f32 	%f1019, %f1007, %f1015, %f975;
	fma.rn.f32 	%f1020, %f1007, %f1016, %f976;
	fma.rn.f32 	%f1021, %f1007, %f1017, %f977;
	fma.rn.f32 	%f1022, %f1007, %f1018, %f978;
	fma.rn.f32 	%f1023, %f1008, %f1015, %f979;
	fma.rn.f32 	%f1024, %f1008, %f1016, %f980;
	fma.rn.f32 	%f1025, %f1008, %f1017, %f981;
	fma.rn.f32 	%f1026, %f1008, %f1018, %f982;
	fma.rn.f32 	%f1027, %f1009, %f1015, %f983;
	fma.rn.f32 	%f1028, %f1009, %f1016, %f984;
	fma.rn.f32 	%f1029, %f1009, %f1017, %f985;
	fma.rn.f32 	%f1030, %f1009, %f1018, %f986;
	fma.rn.f32 	%f1031, %f1010, %f1015, %f987;
	fma.rn.f32 	%f1032, %f1010, %f1016, %f988;
	fma.rn.f32 	%f1033, %f1010, %f1017, %f989;
	fma.rn.f32 	%f1034, %f1010, %f1018, %f990;
	fma.rn.f32 	%f1035, %f1011, %f1015, %f991;
	fma.rn.f32 	%f1036, %f1011, %f1016, %f992;
	fma.rn.f32 	%f1037, %f1011, %f1017, %f993;
	fma.rn.f32 	%f1038, %f1011, %f1018, %f994;
	fma.rn.f32 	%f1039, %f1012, %f1015, %f995;
	fma.rn.f32 	%f1040, %f1012, %f1016, %f996;
	fma.rn.f32 	%f1041, %f1012, %f1017, %f997;
	fma.rn.f32 	%f1042, %f1012, %f1018, %f998;
	fma.rn.f32 	%f1043, %f1013, %f1015, %f999;
	fma.rn.f32 	%f1044, %f1013, %f1016, %f1000;
	fma.rn.f32 	%f1045, %f1013, %f1017, %f1001;
	fma.rn.f32 	%f1046, %f1013, %f1018, %f1002;
	fma.rn.f32 	%f1047, %f1014, %f1015, %f1003;
	fma.rn.f32 	%f1048, %f1014, %f1016, %f1004;
	fma.rn.f32 	%f1049, %f1014, %f1017, %f1005;
	fma.rn.f32 	%f1050, %f1014, %f1018, %f1006;
	ld.shared.v4.f32 	{%f1051, %f1052, %f1053, %f1054}, [%r81+5632];
	ld.shared.v4.f32 	{%f1055, %f1056, %f1057, %f1058}, [%r81+5648];
	ld.shared.v4.f32 	{%f1059, %f1060, %f1061, %f1062}, [%r78+5632];
	fma.rn.f32 	%f1063, %f1051, %f1059, %f1019;
	fma.rn.f32 	%f1064, %f1051, %f1060, %f1020;
	fma.rn.f32 	%f1065, %f1051, %f1061, %f1021;
	fma.rn.f32 	%f1066, %f1051, %f1062, %f1022;
	fma.rn.f32 	%f1067, %f1052, %f1059, %f1023;
	fma.rn.f32 	%f1068, %f1052, %f1060, %f1024;
	fma.rn.f32 	%f1069, %f1052, %f1061, %f1025;
	fma.rn.f32 	%f1070, %f1052, %f1062, %f1026;
	fma.rn.f32 	%f1071, %f1053, %f1059, %f1027;
	fma.rn.f32 	%f1072, %f1053, %f1060, %f1028;
	fma.rn.f32 	%f1073, %f1053, %f1061, %f1029;
	fma.rn.f32 	%f1074, %f1053, %f1062, %f1030;
	fma.rn.f32 	%f1075, %f1054, %f1059, %f1031;
	fma.rn.f32 	%f1076, %f1054, %f1060, %f1032;
	fma.rn.f32 	%f1077, %f1054, %f1061, %f1033;
	fma.rn.f32 	%f1078, %f1054, %f1062, %f1034;
	fma.rn.f32 	%f1079, %f1055, %f1059, %f1035;
	fma.rn.f32 	%f1080, %f1055, %f1060, %f1036;
	fma.rn.f32 	%f1081, %f1055, %f1061, %f1037;
	fma.rn.f32 	%f1082, %f1055, %f1062, %f1038;
	fma.rn.f32 	%f1083, %f1056, %f1059, %f1039;
	fma.rn.f32 	%f1084, %f1056, %f1060, %f1040;
	fma.rn.f32 	%f1085, %f1056, %f1061, %f1041;
	fma.rn.f32 	%f1086, %f1056, %f1062, %f1042;
	fma.rn.f32 	%f1087, %f1057, %f1059, %f1043;
	fma.rn.f32 	%f1088, %f1057, %f1060, %f1044;
	fma.rn.f32 	%f1089, %f1057, %f1061, %f1045;
	fma.rn.f32 	%f1090, %f1057, %f1062, %f1046;
	fma.rn.f32 	%f1091, %f1058, %f1059, %f1047;
	fma.rn.f32 	%f1092, %f1058, %f1060, %f1048;
	fma.rn.f32 	%f1093, %f1058, %f1061, %f1049;
	fma.rn.f32 	%f1094, %f1058, %f1062, %f1050;
	ld.shared.v4.f32 	{%f1095, %f1096, %f1097, %f1098}, [%r81+5888];
	ld.shared.v4.f32 	{%f1099, %f1100, %f1101, %f1102}, [%r81+5904];
	ld.shared.v4.f32 	{%f1103, %f1104, %f1105, %f1106}, [%r78+5888];
	fma.rn.f32 	%f1107, %f1095, %f1103, %f1063;
	fma.rn.f32 	%f1108, %f1095, %f1104, %f1064;
	fma.rn.f32 	%f1109, %f1095, %f1105, %f1065;
	fma.rn.f32 	%f1110, %f1095, %f1106, %f1066;
	fma.rn.f32 	%f1111, %f1096, %f1103, %f1067;
	fma.rn.f32 	%f1112, %f1096, %f1104, %f1068;
	fma.rn.f32 	%f1113, %f1096, %f1105, %f1069;
	fma.rn.f32 	%f1114, %f1096, %f1106, %f1070;
	fma.rn.f32 	%f1115, %f1097, %f1103, %f1071;
	fma.rn.f32 	%f1116, %f1097, %f1104, %f1072;
	fma.rn.f32 	%f1117, %f1097, %f1105, %f1073;
	fma.rn.f32 	%f1118, %f1097, %f1106, %f1074;
	fma.rn.f32 	%f1119, %f1098, %f1103, %f1075;
	fma.rn.f32 	%f1120, %f1098, %f1104, %f1076;
	fma.rn.f32 	%f1121, %f1098, %f1105, %f1077;
	fma.rn.f32 	%f1122, %f1098, %f1106, %f1078;
	fma.rn.f32 	%f1123, %f1099, %f1103, %f1079;
	fma.rn.f32 	%f1124, %f1099, %f1104, %f1080;
	fma.rn.f32 	%f1125, %f1099, %f1105, %f1081;
	fma.rn.f32 	%f1126, %f1099, %f1106, %f1082;
	fma.rn.f32 	%f1127, %f1100, %f1103, %f1083;
	fma.rn.f32 	%f1128, %f1100, %f1104, %f1084;
	fma.rn.f32 	%f1129, %f1100, %f1105, %f1085;
	fma.rn.f32 	%f1130, %f1100, %f1106, %f1086;
	fma.rn.f32 	%f1131, %f1101, %f1103, %f1087;
	fma.rn.f32 	%f1132, %f1101, %f1104, %f1088;
	fma.rn.f32 	%f1133, %f1101, %f1105, %f1089;
	fma.rn.f32 	%f1134, %f1101, %f1106, %f1090;
	fma.rn.f32 	%f1135, %f1102, %f1103, %f1091;
	fma.rn.f32 	%f1136, %f1102, %f1104, %f1092;
	fma.rn.f32 	%f1137, %f1102, %f1105, %f1093;
	fma.rn.f32 	%f1138, %f1102, %f1106, %f1094;
	ld.shared.v4.f32 	{%f1139, %f1140, %f1141, %f1142}, [%r81+6144];
	ld.shared.v4.f32 	{%f1143, %f1144, %f1145, %f1146}, [%r81+6160];
	ld.shared.v4.f32 	{%f1147, %f1148, %f1149, %f1150}, [%r78+6144];
	fma.rn.f32 	%f1151, %f1139, %f1147, %f1107;
	fma.rn.f32 	%f1152, %f1139, %f1148, %f1108;
	fma.rn.f32 	%f1153, %f1139, %f1149, %f1109;
	fma.rn.f32 	%f1154, %f1139, %f1150, %f1110;
	fma.rn.f32 	%f1155, %f1140, %f1147, %f1111;
	fma.rn.f32 	%f1156, %f1140, %f1148, %f1112;
	fma.rn.f32 	%f1157, %f1140, %f1149, %f1113;
	fma.rn.f32 	%f1158, %f1140, %f1150, %f1114;
	fma.rn.f32 	%f1159, %f1141, %f1147, %f1115;
	fma.rn.f32 	%f1160, %f1141, %f1148, %f1116;
	fma.rn.f32 	%f1161, %f1141, %f1149, %f1117;
	fma.rn.f32 	%f1162, %f1141, %f1150, %f1118;
	fma.rn.f32 	%f1163, %f1142, %f1147, %f1119;
	fma.rn.f32 	%f1164, %f1142, %f1148, %f1120;
	fma.rn.f32 	%f1165, %f1142, %f1149, %f1121;
	fma.rn.f32 	%f1166, %f1142, %f1150, %f1122;
	fma.rn.f32 	%f1167, %f1143, %f1147, %f1123;
	fma.rn.f32 	%f1168, %f1143, %f1148, %f1124;
	fma.rn.f32 	%f1169, %f1143, %f1149, %f1125;
	fma.rn.f32 	%f1170, %f1143, %f1150, %f1126;
	fma.rn.f32 	%f1171, %f1144, %f1147, %f1127;
	fma.rn.f32 	%f1172, %f1144, %f1148, %f1128;
	fma.rn.f32 	%f1173, %f1144, %f1149, %f1129;
	fma.rn.f32 	%f1174, %f1144, %f1150, %f1130;
	fma.rn.f32 	%f1175, %f1145, %f1147, %f1131;
	fma.rn.f32 	%f1176, %f1145, %f1148, %f1132;
	fma.rn.f32 	%f1177, %f1145, %f1149, %f1133;
	fma.rn.f32 	%f1178, %f1145, %f1150, %f1134;
	fma.rn.f32 	%f1179, %f1146, %f1147, %f1135;
	fma.rn.f32 	%f1180, %f1146, %f1148, %f1136;
	fma.rn.f32 	%f1181, %f1146, %f1149, %f1137;
	fma.rn.f32 	%f1182, %f1146, %f1150, %f1138;
	ld.shared.v4.f32 	{%f1183, %f1184, %f1185, %f1186}, [%r81+6400];
	ld.shared.v4.f32 	{%f1187, %f1188, %f1189, %f1190}, [%r81+6416];
	ld.shared.v4.f32 	{%f1191, %f1192, %f1193, %f1194}, [%r78+6400];
	fma.rn.f32 	%f1195, %f1183, %f1191, %f1151;
	fma.rn.f32 	%f1196, %f1183, %f1192, %f1152;
	fma.rn.f32 	%f1197, %f1183, %f1193, %f1153;
	fma.rn.f32 	%f1198, %f1183, %f1194, %f1154;
	fma.rn.f32 	%f1199, %f1184, %f1191, %f1155;
	fma.rn.f32 	%f1200, %f1184, %f1192, %f1156;
	fma.rn.f32 	%f1201, %f1184, %f1193, %f1157;
	fma.rn.f32 	%f1202, %f1184, %f1194, %f1158;
	fma.rn.f32 	%f1203, %f1185, %f1191, %f1159;
	fma.rn.f32 	%f1204, %f1185, %f1192, %f1160;
	fma.rn.f32 	%f1205, %f1185, %f1193, %f1161;
	fma.rn.f32 	%f1206, %f1185, %f1194, %f1162;
	fma.rn.f32 	%f1207, %f1186, %f1191, %f1163;
	fma.rn.f32 	%f1208, %f1186, %f1192, %f1164;
	fma.rn.f32 	%f1209, %f1186, %f1193, %f1165;
	fma.rn.f32 	%f1210, %f1186, %f1194, %f1166;
	fma.rn.f32 	%f1211, %f1187, %f1191, %f1167;
	fma.rn.f32 	%f1212, %f1187, %f1192, %f1168;
	fma.rn.f32 	%f1213, %f1187, %f1193, %f1169;
	fma.rn.f32 	%f1214, %f1187, %f1194, %f1170;
	fma.rn.f32 	%f1215, %f1188, %f1191, %f1171;
	fma.rn.f32 	%f1216, %f1188, %f1192, %f1172;
	fma.rn.f32 	%f1217, %f1188, %f1193, %f1173;
	fma.rn.f32 	%f1218, %f1188, %f1194, %f1174;
	fma.rn.f32 	%f1219, %f1189, %f1191, %f1175;
	fma.rn.f32 	%f1220, %f1189, %f1192, %f1176;
	fma.rn.f32 	%f1221, %f1189, %f1193, %f1177;
	fma.rn.f32 	%f1222, %f1189, %f1194, %f1178;
	fma.rn.f32 	%f1223, %f1190, %f1191, %f1179;
	fma.rn.f32 	%f1224, %f1190, %f1192, %f1180;
	fma.rn.f32 	%f1225, %f1190, %f1193, %f1181;
	fma.rn.f32 	%f1226, %f1190, %f1194, %f1182;
	ld.shared.v4.f32 	{%f1227, %f1228, %f1229, %f1230}, [%r81+6656];
	ld.shared.v4.f32 	{%f1231, %f1232, %f1233, %f1234}, [%r81+6672];
	ld.shared.v4.f32 	{%f1235, %f1236, %f1237, %f1238}, [%r78+6656];
	fma.rn.f32 	%f1239, %f1227, %f1235, %f1195;
	fma.rn.f32 	%f1240, %f1227, %f1236, %f1196;
	fma.rn.f32 	%f1241, %f1227, %f1237, %f1197;
	fma.rn.f32 	%f1242, %f1227, %f1238, %f1198;
	fma.rn.f32 	%f1243, %f1228, %f1235, %f1199;
	fma.rn.f32 	%f1244, %f1228, %f1236, %f1200;
	fma.rn.f32 	%f1245, %f1228, %f1237, %f1201;
	fma.rn.f32 	%f1246, %f1228, %f1238, %f1202;
	fma.rn.f32 	%f1247, %f1229, %f1235, %f1203;
	fma.rn.f32 	%f1248, %f1229, %f1236, %f1204;
	fma.rn.f32 	%f1249, %f1229, %f1237, %f1205;
	fma.rn.f32 	%f1250, %f1229, %f1238, %f1206;
	fma.rn.f32 	%f1251, %f1230, %f1235, %f1207;
	fma.rn.f32 	%f1252, %f1230, %f1236, %f1208;
	fma.rn.f32 	%f1253, %f1230, %f1237, %f1209;
	fma.rn.f32 	%f1254, %f1230, %f1238, %f1210;
	fma.rn.f32 	%f1255, %f1231, %f1235, %f1211;
	fma.rn.f32 	%f1256, %f1231, %f1236, %f1212;
	fma.rn.f32 	%f1257, %f1231, %f1237, %f1213;
	fma.rn.f32 	%f1258, %f1231, %f1238, %f1214;
	fma.rn.f32 	%f1259, %f1232, %f1235, %f1215;
	fma.rn.f32 	%f1260, %f1232, %f1236, %f1216;
	fma.rn.f32 	%f1261, %f1232, %f1237, %f1217;
	fma.rn.f32 	%f1262, %f1232, %f1238, %f1218;
	fma.rn.f32 	%f1263, %f1233, %f1235, %f1219;
	fma.rn.f32 	%f1264, %f1233, %f1236, %f1220;
	fma.rn.f32 	%f1265, %f1233, %f1237, %f1221;
	fma.rn.f32 	%f1266, %f1233, %f1238, %f1222;
	fma.rn.f32 	%f1267, %f1234, %f1235, %f1223;
	fma.rn.f32 	%f1268, %f1234, %f1236, %f1224;
	fma.rn.f32 	%f1269, %f1234, %f1237, %f1225;
	fma.rn.f32 	%f1270, %f1234, %f1238, %f1226;
	ld.shared.v4.f32 	{%f1271, %f1272, %f1273, %f1274}, [%r81+6912];
	ld.shared.v4.f32 	{%f1275, %f1276, %f1277, %f1278}, [%r81+6928];
	ld.shared.v4.f32 	{%f1279, %f1280, %f1281, %f1282}, [%r78+6912];
	fma.rn.f32 	%f1283, %f1271, %f1279, %f1239;
	fma.rn.f32 	%f1284, %f1271, %f1280, %f1240;
	fma.rn.f32 	%f1285, %f1271, %f1281, %f1241;
	fma.rn.f32 	%f1286, %f1271, %f1282, %f1242;
	fma.rn.f32 	%f1287, %f1272, %f1279, %f1243;
	fma.rn.f32 	%f1288, %f1272, %f1280, %f1244;
	fma.rn.f32 	%f1289, %f1272, %f1281, %f1245;
	fma.rn.f32 	%f1290, %f1272, %f1282, %f1246;
	fma.rn.f32 	%f1291, %f1273, %f1279, %f1247;
	fma.rn.f32 	%f1292, %f1273, %f1280, %f1248;
	fma.rn.f32 	%f1293, %f1273, %f1281, %f1249;
	fma.rn.f32 	%f1294, %f1273, %f1282, %f1250;
	fma.rn.f32 	%f1295, %f1274, %f1279, %f1251;
	fma.rn.f32 	%f1296, %f1274, %f1280, %f1252;
	fma.rn.f32 	%f1297, %f1274, %f1281, %f1253;
	fma.rn.f32 	%f1298, %f1274, %f1282, %f1254;
	fma.rn.f32 	%f1299, %f1275, %f1279, %f1255;
	fma.rn.f32 	%f1300, %f1275, %f1280, %f1256;
	fma.rn.f32 	%f1301, %f1275, %f1281, %f1257;
	fma.rn.f32 	%f1302, %f1275, %f1282, %f1258;
	fma.rn.f32 	%f1303, %f1276, %f1279, %f1259;
	fma.rn.f32 	%f1304, %f1276, %f1280, %f1260;
	fma.rn.f32 	%f1305, %f1276, %f1281, %f1261;
	fma.rn.f32 	%f1306, %f1276, %f1282, %f1262;
	fma.rn.f32 	%f1307, %f1277, %f1279, %f1263;
	fma.rn.f32 	%f1308, %f1277, %f1280, %f1264;
	fma.rn.f32 	%f1309, %f1277, %f1281, %f1265;
	fma.rn.f32 	%f1310, %f1277, %f1282, %f1266;
	fma.rn.f32 	%f1311, %f1278, %f1279, %f1267;
	fma.rn.f32 	%f1312, %f1278, %f1280, %f1268;
	fma.rn.f32 	%f1313, %f1278, %f1281, %f1269;
	fma.rn.f32 	%f1314, %f1278, %f1282, %f1270;
	ld.shared.v4.f32 	{%f1315, %f1316, %f1317, %f1318}, [%r81+7168];
	ld.shared.v4.f32 	{%f1319, %f1320, %f1321, %f1322}, [%r81+7184];
	ld.shared.v4.f32 	{%f1323, %f1324, %f1325, %f1326}, [%r78+7168];
	fma.rn.f32 	%f1327, %f1315, %f1323, %f1283;
	fma.rn.f32 	%f1328, %f1315, %f1324, %f1284;
	fma.rn.f32 	%f1329, %f1315, %f1325, %f1285;
	fma.rn.f32 	%f1330, %f1315, %f1326, %f1286;
	fma.rn.f32 	%f1331, %f1316, %f1323, %f1287;
	fma.rn.f32 	%f1332, %f1316, %f1324, %f1288;
	fma.rn.f32 	%f1333, %f1316, %f1325, %f1289;
	fma.rn.f32 	%f1334, %f1316, %f1326, %f1290;
	fma.rn.f32 	%f1335, %f1317, %f1323, %f1291;
	fma.rn.f32 	%f1336, %f1317, %f1324, %f1292;
	fma.rn.f32 	%f1337, %f1317, %f1325, %f1293;
	fma.rn.f32 	%f1338, %f1317, %f1326, %f1294;
	fma.rn.f32 	%f1339, %f1318, %f1323, %f1295;
	fma.rn.f32 	%f1340, %f1318, %f1324, %f1296;
	fma.rn.f32 	%f1341, %f1318, %f1325, %f1297;
	fma.rn.f32 	%f1342, %f1318, %f1326, %f1298;
	fma.rn.f32 	%f1343, %f1319, %f1323, %f1299;
	fma.rn.f32 	%f1344, %f1319, %f1324, %f1300;
	fma.rn.f32 	%f1345, %f1319, %f1325, %f1301;
	fma.rn.f32 	%f1346, %f1319, %f1326, %f1302;
	fma.rn.f32 	%f1347, %f1320, %f1323, %f1303;
	fma.rn.f32 	%f1348, %f1320, %f1324, %f1304;
	fma.rn.f32 	%f1349, %f1320, %f1325, %f1305;
	fma.rn.f32 	%f1350, %f1320, %f1326, %f1306;
	fma.rn.f32 	%f1351, %f1321, %f1323, %f1307;
	fma.rn.f32 	%f1352, %f1321, %f1324, %f1308;
	fma.rn.f32 	%f1353, %f1321, %f1325, %f1309;
	fma.rn.f32 	%f1354, %f1321, %f1326, %f1310;
	fma.rn.f32 	%f1355, %f1322, %f1323, %f1311;
	fma.rn.f32 	%f1356, %f1322, %f1324, %f1312;
	fma.rn.f32 	%f1357, %f1322, %f1325, %f1313;
	fma.rn.f32 	%f1358, %f1322, %f1326, %f1314;
	ld.shared.v4.f32 	{%f1359, %f1360, %f1361, %f1362}, [%r81+7424];
	ld.shared.v4.f32 	{%f1363, %f1364, %f1365, %f1366}, [%r81+7440];
	ld.shared.v4.f32 	{%f1367, %f1368, %f1369, %f1370}, [%r78+7424];
	fma.rn.f32 	%f1371, %f1359, %f1367, %f1327;
	fma.rn.f32 	%f1372, %f1359, %f1368, %f1328;
	fma.rn.f32 	%f1373, %f1359, %f1369, %f1329;
	fma.rn.f32 	%f1374, %f1359, %f1370, %f1330;
	fma.rn.f32 	%f1375, %f1360, %f1367, %f1331;
	fma.rn.f32 	%f1376, %f1360, %f1368, %f1332;
	fma.rn.f32 	%f1377, %f1360, %f1369, %f1333;
	fma.rn.f32 	%f1378, %f1360, %f1370, %f1334;
	fma.rn.f32 	%f1379, %f1361, %f1367, %f1335;
	fma.rn.f32 	%f1380, %f1361, %f1368, %f1336;
	fma.rn.f32 	%f1381, %f1361, %f1369, %f1337;
	fma.rn.f32 	%f1382, %f1361, %f1370, %f1338;
	fma.rn.f32 	%f1383, %f1362, %f1367, %f1339;
	fma.rn.f32 	%f1384, %f1362, %f1368, %f1340;
	fma.rn.f32 	%f1385, %f1362, %f1369, %f1341;
	fma.rn.f32 	%f1386, %f1362, %f1370, %f1342;
	fma.rn.f32 	%f1387, %f1363, %f1367, %f1343;
	fma.rn.f32 	%f1388, %f1363, %f1368, %f1344;
	fma.rn.f32 	%f1389, %f1363, %f1369, %f1345;
	fma.rn.f32 	%f1390, %f1363, %f1370, %f1346;
	fma.rn.f32 	%f1391, %f1364, %f1367, %f1347;
	fma.rn.f32 	%f1392, %f1364, %f1368, %f1348;
	fma.rn.f32 	%f1393, %f1364, %f1369, %f1349;
	fma.rn.f32 	%f1394, %f1364, %f1370, %f1350;
	fma.rn.f32 	%f1395, %f1365, %f1367, %f1351;
	fma.rn.f32 	%f1396, %f1365, %f1368, %f1352;
	fma.rn.f32 	%f1397, %f1365, %f1369, %f1353;
	fma.rn.f32 	%f1398, %f1365, %f1370, %f1354;
	fma.rn.f32 	%f1399, %f1366, %f1367, %f1355;
	fma.rn.f32 	%f1400, %f1366, %f1368, %f1356;
	fma.rn.f32 	%f1401, %f1366, %f1369, %f1357;
	fma.rn.f32 	%f1402, %f1366, %f1370, %f1358;
	ld.shared.v4.f32 	{%f1403, %f1404, %f1405, %f1406}, [%r81+7680];
	ld.shared.v4.f32 	{%f1407, %f1408, %f1409, %f1410}, [%r81+7696];
	ld.shared.v4.f32 	{%f1411, %f1412, %f1413, %f1414}, [%r78+7680];
	fma.rn.f32 	%f1415, %f1403, %f1411, %f1371;
	fma.rn.f32 	%f1416, %f1403, %f1412, %f1372;
	fma.rn.f32 	%f1417, %f1403, %f1413, %f1373;
	fma.rn.f32 	%f1418, %f1403, %f1414, %f1374;
	fma.rn.f32 	%f1419, %f1404, %f1411, %f1375;
	fma.rn.f32 	%f1420, %f1404, %f1412, %f1376;
	fma.rn.f32 	%f1421, %f1404, %f1413, %f1377;
	fma.rn.f32 	%f1422, %f1404, %f1414, %f1378;
	fma.rn.f32 	%f1423, %f1405, %f1411, %f1379;
	fma.rn.f32 	%f1424, %f1405, %f1412, %f1380;
	fma.rn.f32 	%f1425, %f1405, %f1413, %f1381;
	fma.rn.f32 	%f1426, %f1405, %f1414, %f1382;
	fma.rn.f32 	%f1427, %f1406, %f1411, %f1383;
	fma.rn.f32 	%f1428, %f1406, %f1412, %f1384;
	fma.rn.f32 	%f1429, %f1406, %f1413, %f1385;
	fma.rn.f32 	%f1430, %f1406, %f1414, %f1386;
	fma.rn.f32 	%f1431, %f1407, %f1411, %f1387;
	fma.rn.f32 	%f1432, %f1407, %f1412, %f1388;
	fma.rn.f32 	%f1433, %f1407, %f1413, %f1389;
	fma.rn.f32 	%f1434, %f1407, %f1414, %f1390;
	fma.rn.f32 	%f1435, %f1408, %f1411, %f1391;
	fma.rn.f32 	%f1436, %f1408, %f1412, %f1392;
	fma.rn.f32 	%f1437, %f1408, %f1413, %f1393;
	fma.rn.f32 	%f1438, %f1408, %f1414, %f1394;
	fma.rn.f32 	%f1439, %f1409, %f1411, %f1395;
	fma.rn.f32 	%f1440, %f1409, %f1412, %f1396;
	fma.rn.f32 	%f1441, %f1409, %f1413, %f1397;
	fma.rn.f32 	%f1442, %f1409, %f1414, %f1398;
	fma.rn.f32 	%f1443, %f1410, %f1411, %f1399;
	fma.rn.f32 	%f1444, %f1410, %f1412, %f1400;
	fma.rn.f32 	%f1445, %f1410, %f1413, %f1401;
	fma.rn.f32 	%f1446, %f1410, %f1414, %f1402;
	ld.shared.v4.f32 	{%f1447, %f1448, %f1449, %f1450}, [%r81+7936];
	ld.shared.v4.f32 	{%f1451, %f1452, %f1453, %f1454}, [%r81+7952];
	ld.shared.v4.f32 	{%f1455, %f1456, %f1457, %f1458}, [%r78+7936];
	fma.rn.f32 	%f1459, %f1447, %f1455, %f1415;
	fma.rn.f32 	%f1460, %f1447, %f1456, %f1416;
	fma.rn.f32 	%f1461, %f1447, %f1457, %f1417;
	fma.rn.f32 	%f1462, %f1447, %f1458, %f1418;
	fma.rn.f32 	%f1463, %f1448, %f1455, %f1419;
	fma.rn.f32 	%f1464, %f1448, %f1456, %f1420;
	fma.rn.f32 	%f1465, %f1448, %f1457, %f1421;
	fma.rn.f32 	%f1466, %f1448, %f1458, %f1422;
	fma.rn.f32 	%f1467, %f1449, %f1455, %f1423;
	fma.rn.f32 	%f1468, %f1449, %f1456, %f1424;
	fma.rn.f32 	%f1469, %f1449, %f1457, %f1425;
	fma.rn.f32 	%f1470, %f1449, %f1458, %f1426;
	fma.rn.f32 	%f1471, %f1450, %f1455, %f1427;
	fma.rn.f32 	%f1472, %f1450, %f1456, %f1428;
	fma.rn.f32 	%f1473, %f1450, %f1457, %f1429;
	fma.rn.f32 	%f1474, %f1450, %f1458, %f1430;
	fma.rn.f32 	%f1475, %f1451, %f1455, %f1431;
	fma.rn.f32 	%f1476, %f1451, %f1456, %f1432;
	fma.rn.f32 	%f1477, %f1451, %f1457, %f1433;
	fma.rn.f32 	%f1478, %f1451, %f1458, %f1434;
	fma.rn.f32 	%f1479, %f1452, %f1455, %f1435;
	fma.rn.f32 	%f1480, %f1452, %f1456, %f1436;
	fma.rn.f32 	%f1481, %f1452, %f1457, %f1437;
	fma.rn.f32 	%f1482, %f1452, %f1458, %f1438;
	fma.rn.f32 	%f1483, %f1453, %f1455, %f1439;
	fma.rn.f32 	%f1484, %f1453, %f1456, %f1440;
	fma.rn.f32 	%f1485, %f1453, %f1457, %f1441;
	fma.rn.f32 	%f1486, %f1453, %f1458, %f1442;
	fma.rn.f32 	%f1487, %f1454, %f1455, %f1443;
	fma.rn.f32 	%f1488, %f1454, %f1456, %f1444;
	fma.rn.f32 	%f1489, %f1454, %f1457, %f1445;
	fma.rn.f32 	%f1490, %f1454, %f1458, %f1446;
	mov.u32 	%r82, %ctaid.y;
	shl.b32 	%r83, %r82, 6;
	add.s32 	%r84, %r83, %r74;
	shl.b32 	%r85, %r75, 2;
	add.s32 	%r86, %r4, %r85;
	cvta.to.global.u64 	%rd16, %rd29;
	mad.lo.s32 	%r87, %r84, %r18, %r86;
	mul.wide.s32 	%rd17, %r87, 4;
	add.s64 	%rd18, %rd16, %rd17;
	st.global.v4.f32 	[%rd18], {%f1459, %f1460, %f1461, %f1462};
	mul.wide.s32 	%rd19, %r18, 4;
	add.s64 	%rd20, %rd18, %rd19;
	st.global.v4.f32 	[%rd20], {%f1463, %f1464, %f1465, %f1466};
	add.s64 	%rd21, %rd20, %rd19;
	st.global.v4.f32 	[%rd21], {%f1467, %f1468, %f1469, %f1470};
	add.s64 	%rd22, %rd21, %rd19;
	st.global.v4.f32 	[%rd22], {%f1471, %f1472, %f1473, %f1474};
	add.s64 	%rd23, %rd22, %rd19;
	st.global.v4.f32 	[%rd23], {%f1475, %f1476, %f1477, %f1478};
	add.s64 	%rd24, %rd23, %rd19;
	st.global.v4.f32 	[%rd24], {%f1479, %f1480, %f1481, %f1482};
	add.s64 	%rd25, %rd24, %rd19;
	st.global.v4.f32 	[%rd25], {%f1483, %f1484, %f1485, %f1486};
	add.s64 	%rd26, %rd25, %rd19;
	st.global.v4.f32 	[%rd26], {%f1487, %f1488, %f1489, %f1490};
	ret;

}


// ===== COMPILED SASS (sm_100) =====

	.target	sm_100

	.elftype	@"ET_EXEC"


//--------------------- .note.nv.tkinfo           --------------------------
	.section	.note.nv.tkinfo,"",@"SHT_NOTE"
	.sectionflags	@"SHF_NOTE_NV_TKINFO"
	.tkinfo
        /*0018*/ 	.word	0x00000002
        /*0030*/ 	.string	""
        /*0030*/ 	.string	"ptxas"
        /*0030*/ 	.string	"Cuda compilation tools, release 13.0, V13.0.88"
        /*0030*/ 	.string	"Build cuda_13.0.r13.0/compiler.36424714_0"
        /*0030*/ 	.string	"-arch sm_100 -m 64 "



//--------------------- .note.nv.cuinfo           --------------------------
	.section	.note.nv.cuinfo,"",@"SHT_NOTE"
	.sectionflags	@"SHF_NOTE_NV_CUINFO"
        /*0018*/ 	.short	0x0002
        /*001a*/ 	.short	0x0064
        /*001c*/ 	.short	0x0082
	.zero		2


//--------------------- .nv.info                  --------------------------
	.section	.nv.info,"",@"SHT_CUDA_INFO"
	.align	4


	//----- nvinfo : EIATTR_REGCOUNT
	.align		4
        /*0000*/ 	.byte	0x04, 0x2f
        /*0002*/ 	.short	(.L_1 - .L_0)
	.align		4
.L_0:
        /*0004*/ 	.word	index@(_Z48sgemm_t_8x4_sliced_k_f32x4_bcf_dbuf_async_kernelILi64ELi64ELi16ELi8ELi4ELi0EEvPfS0_S0_iii)
        /*0008*/ 	.word	0x00000041


	//----- nvinfo : EIATTR_FRAME_SIZE
	.align		4
.L_1:
        /*000c*/ 	.byte	0x04, 0x11
        /*000e*/ 	.short	(.L_3 - .L_2)
	.align		4
.L_2:
        /*0010*/ 	.word	index@(_Z48sgemm_t_8x4_sliced_k_f32x4_bcf_dbuf_async_kernelILi64ELi64ELi16ELi8ELi4ELi0EEvPfS0_S0_iii)
        /*0014*/ 	.word	0x00000000


	//----- nvinfo : EIATTR_MIN_STACK_SIZE
	.align		4
.L_3:
        /*0018*/ 	.byte	0x04, 0x12
        /*001a*/ 	.short	(.L_5 - .L_4)
	.align		4
.L_4:
        /*001c*/ 	.word	index@(_Z48sgemm_t_8x4_sliced_k_f32x4_bcf_dbuf_async_kernelILi64ELi64ELi16ELi8ELi4ELi0EEvPfS0_S0_iii)
        /*0020*/ 	.word	0x00000000
.L_5:


//--------------------- .nv.compat                --------------------------
	.section	.nv.compat,"",@"SHT_CUDA_COMPAT_INFO"
	.align	4
        /*0000*/ 	.byte	0x02, 0x09, 0x00, 0x00, 0x02, 0x02, 0x01, 0x00, 0x02, 0x05, 0x05, 0x00, 0x03, 0x07, 0x01, 0x01
        /*0010*/ 	.byte	0x02, 0x03, 0x00, 0x00, 0x02, 0x06, 0x01, 0x00, 0x04, 0x0b, 0x08, 0x00, 0x09, 0x00, 0x00, 0x00
        /*0020*/ 	.byte	0x00, 0x00, 0x00, 0x00


//--------------------- .nv.info._Z48sgemm_t_8x4_sliced_k_f32x4_bcf_dbuf_async_kernelILi64ELi64ELi16ELi8ELi4ELi0EEvPfS0_S0_iii --------------------------
	.section	.nv.info._Z48sgemm_t_8x4_sliced_k_f32x4_bcf_dbuf_async_kernelILi64ELi64ELi16ELi8ELi4ELi0EEvPfS0_S0_iii,"",@"SHT_CUDA_INFO"
	.sectionflags	@""
	.align	4


	//----- nvinfo : EIATTR_CUDA_API_VERSION
	.align		4
        /*0000*/ 	.byte	0x04, 0x37
        /*0002*/ 	.short	(.L_7 - .L_6)
.L_6:
        /*0004*/ 	.word	0x00000082


	//----- nvinfo : EIATTR_KPARAM_INFO
	.align		4
.L_7:
        /*0008*/ 	.byte	0x04, 0x17
        /*000a*/ 	.short	(.L_9 - .L_8)
.L_8:
        /*000c*/ 	.word	0x00000000
        /*0010*/ 	.short	0x0005
        /*0012*/ 	.short	0x0020
        /*0014*/ 	.byte	0x00, 0xf0, 0x11, 0x00


	//----- nvinfo : EIATTR_KPARAM_INFO
	.align		4
.L_9:
        /*0018*/ 	.byte	0x04, 0x17
        /*001a*/ 	.short	(.L_11 - .L_10)
.L_10:
        /*001c*/ 	.word	0x00000000
        /*0020*/ 	.short	0x0004
        /*0022*/ 	.short	0x001c
        /*0024*/ 	.byte	0x00, 0xf0, 0x11, 0x00


	//----- nvinfo : EIATTR_KPARAM_INFO
	.align		4
.L_11:
        /*0028*/ 	.byte	0x04, 0x17
        /*002a*/ 	.short	(.L_13 - .L_12)
.L_12:
        /*002c*/ 	.word	0x00000000
        /*0030*/ 	.short	0x0003
        /*0032*/ 	.short	0x0018
        /*0034*/ 	.byte	0x00, 0xf0, 0x11, 0x00


	//----- nvinfo : EIATTR_KPARAM_INFO
	.align		4
.L_13:
        /*0038*/ 	.byte	0x04, 0x17
        /*003a*/ 	.short	(.L_15 - .L_14)
.L_14:
        /*003c*/ 	.word	0x00000000
        /*0040*/ 	.short	0x0002
        /*0042*/ 	.short	0x0010
        /*0044*/ 	.byte	0x00, 0xf5, 0x21, 0x00


	//----- nvinfo : EIATTR_KPARAM_INFO
	.align		4
.L_15:
        /*0048*/ 	.byte	0x04, 0x17
        /*004a*/ 	.short	(.L_17 - .L_16)
.L_16:
        /*004c*/ 	.word	0x00000000
        /*0050*/ 	.short	0x0001
        /*0052*/ 	.short	0x0008
        /*0054*/ 	.byte	0x00, 0xf5, 0x21, 0x00


	//----- nvinfo : EIATTR_KPARAM_INFO
	.align		4
.L_17:
        /*0058*/ 	.byte	0x04, 0x17
        /*005a*/ 	.short	(.L_19 - .L_18)
.L_18:
        /*005c*/ 	.word	0x00000000
        /*0060*/ 	.short	0x0000
        /*0062*/ 	.short	0x0000
        /*0064*/ 	.byte	0x00, 0xf5, 0x21, 0x00


	//----- nvinfo : EIATTR_SPARSE_MMA_MASK
	.align		4
.L_19:
        /*0068*/ 	.byte	0x03, 0x50
        /*006a*/ 	.short	0x0000


	//----- nvinfo : EIATTR_MAXREG_COUNT
	.align		4
        /*006c*/ 	.byte	0x03, 0x1b
        /*006e*/ 	.short	0x00ff


	//----- nvinfo : EIATTR_NUM_BARRIERS
	.align		4
        /*0070*/ 	.byte	0x02, 0x4c
        /*0072*/ 	.byte	0x01
	.zero		1


	//----- nvinfo : EIATTR_MERCURY_ISA_VERSION
	.align		4
        /*0074*/ 	.byte	0x03, 0x5f
        /*0076*/ 	.short	0x0101


	//----- nvinfo : EIATTR_VRC_CTA_INIT_COUNT
	.align		4
        /*0078*/ 	.byte	0x02, 0x4a
	.zero		1
	.zero		1


	//----- nvinfo : EIATTR_EXIT_INSTR_OFFSETS
	.align		4
        /*007c*/ 	.byte	0x04, 0x1c
        /*007e*/ 	.short	(.L_21 - .L_20)


	//   ....[0]....
.L_20:
        /*0080*/ 	.word	0x00005000


	//----- nvinfo : EIATTR_CBANK_PARAM_SIZE
	.align		4
.L_21:
        /*0084*/ 	.byte	0x03, 0x19
        /*0086*/ 	.short	0x0024


	//----- nvinfo : EIATTR_PARAM_CBANK
	.align		4
        /*0088*/ 	.byte	0x04, 0x0a
        /*008a*/ 	.short	(.L_23 - .L_22)
	.align		4
.L_22:
        /*008c*/ 	.word	index@(.nv.constant0._Z48sgemm_t_8x4_sliced_k_f32x4_bcf_dbuf_async_kernelILi64ELi64ELi16ELi8ELi4ELi0EEvPfS0_S0_iii)
        /*0090*/ 	.short	0x0380
        /*0092*/ 	.short	0x0024


	//----- nvinfo : EIATTR_SW_WAR
	.align		4
.L_23:
        /*0094*/ 	.byte	0x04, 0x36
        /*0096*/ 	.short	(.L_25 - .L_24)
.L_24:
        /*0098*/ 	.word	0x00000008
.L_25:


//--------------------- .nv.callgraph             --------------------------
	.section	.nv.callgraph,"",@"SHT_CUDA_CALLGRAPH"
	.align	4
	.sectionentsize	8
	.align		4
        /*0000*/ 	.word	0x00000000
	.align		4
        /*0004*/ 	.word	0xffffffff
	.align		4
        /*0008*/ 	.word	0x00000000
	.align		4
        /*000c*/ 	.word	0xfffffffe
	.align		4
        /*0010*/ 	.word	0x00000000
	.align		4
        /*0014*/ 	.word	0xfffffffd
	.align		4
        /*0018*/ 	.word	0x00000000
	.align		4
        /*001c*/ 	.word	0xfffffffc


//--------------------- .text._Z48sgemm_t_8x4_sliced_k_f32x4_bcf_dbuf_async_kernelILi64ELi64ELi16ELi8ELi4ELi0EEvPfS0_S0_iii --------------------------
	.section	.text._Z48sgemm_t_8x4_sliced_k_f32x4_bcf_dbuf_async_kernelILi64ELi64ELi16ELi8ELi4ELi0EEvPfS0_S0_iii,"ax",@progbits
	.align	128
        .global         _Z48sgemm_t_8x4_sliced_k_f32x4_bcf_dbuf_async_kernelILi64ELi64ELi16ELi8ELi4ELi0EEvPfS0_S0_iii
        .type           _Z48sgemm_t_8x4_sliced_k_f32x4_bcf_dbuf_async_kernelILi64ELi64ELi16ELi8ELi4ELi0EEvPfS0_S0_iii,@function
        .size           _Z48sgemm_t_8x4_sliced_k_f32x4_bcf_dbuf_async_kernelILi64ELi64ELi16ELi8ELi4ELi0EEvPfS0_S0_iii,(.L_x_3 - _Z48sgemm_t_8x4_sliced_k_f32x4_bcf_dbuf_async_kernelILi64ELi64ELi16ELi8ELi4ELi0EEvPfS0_S0_iii)
        .other          _Z48sgemm_t_8x4_sliced_k_f32x4_bcf_dbuf_async_kernelILi64ELi64ELi16ELi8ELi4ELi0EEvPfS0_S0_iii,@"STO_CUDA_ENTRY STV_DEFAULT"
_Z48sgemm_t_8x4_sliced_k_f32x4_bcf_dbuf_async_kernelILi64ELi64ELi16ELi8ELi4ELi0EEvPfS0_S0_iii:
.text._Z48sgemm_t_8x4_sliced_k_f32x4_bcf_dbuf_async_kernelILi64ELi64ELi16ELi8ELi4ELi0EEvPfS0_S0_iii:
[----:B------:R-:W-:Y:S01]  /*0000*/  LDC R1, c[0x0][0x37c] ;  /* 0x0000df00ff017b82 */ /* 0x000fe20000000800 */
[----:B------:R-:W1:Y:S07]  /*0010*/  S2R R2, SR_TID.Y ;  /* 0x0000000000027919 */ /* 0x000e6e0000002200 */
[----:B------:R-:W2:Y:S01]  /*0020*/  S2UR UR5, SR_CTAID.X ;  /* 0x00000000000579c3 */ /* 0x000ea20000002500 */
[----:B------:R-:W1:Y:S01]  /*0030*/  LDCU UR9, c[0x0][0x360] ;  /* 0x00006c00ff0977ac */ /* 0x000e620008000800 */
[----:B------:R-:W1:Y:S01]  /*0040*/  S2R R0, SR_TID.X ;  /* 0x0000000000007919 */ /* 0x000e620000002100 */
[----:B------:R-:W3:Y:S01]  /*0050*/  LDCU UR10, c[0x0][0x39c] ;  /* 0x00007380ff0a77ac */ /* 0x000ee20008000800 */
[----:B------:R-:W4:Y:S04]  /*0060*/  S2R R5, SR_CTAID.Y ;  /* 0x0000000000057919 */ /* 0x000f280000002600 */
[----:B------:R-:W5:Y:S01]  /*0070*/  S2UR UR7, SR_CgaCtaId ;  /* 0x00000000000779c3 */ /* 0x000f620000008800 */
[----:B------:R-:W4:Y:S01]  /*0080*/  LDCU UR8, c[0x0][0x3a0] ;  /* 0x00007400ff0877ac */ /* 0x000f220008000800 */
[----:B------:R-:W4:Y:S06]  /*0090*/  LDCU.64 UR14, c[0x0][0x358] ;  /* 0x00006b00ff0e77ac */ /* 0x000f2c0008000a00 */
[----:B------:R-:W4:Y:S01]  /*00a0*/  LDC.64 R16, c[0x0][0x380] ;  /* 0x0000e000ff107b82 */ /* 0x000f220000000a00 */
[----:B------:R-:W-:-:S02]  /*00b0*/  UMOV UR4, 0x400 ;  /* 0x0000040000047882 */ /* 0x000fc40000000000 */
[----:B------:R-:W-:Y:S01]  /*00c0*/  UIADD3 UR6, UPT, UPT, UR4, 0x2000, URZ ;  /* 0x0000200004067890 */ /* 0x000fe2000fffe0ff */
[----:B---3--:R-:W-:-:S04]  /*00d0*/  MOV R55, UR10 ;  /* 0x0000000a00377c02 */ /* 0x008fc80008000f00 */
[----:B------:R-:W3:Y:S01]  /*00e0*/  LDC.64 R14, c[0x0][0x388] ;  /* 0x0000e200ff0e7b82 */ /* 0x000ee20000000a00 */
[----:B--2---:R-:W-:-:S06]  /*00f0*/  USHF.L.U32 UR5, UR5, 0x6, URZ ;  /* 0x0000000605057899 */ /* 0x004fcc00080006ff */
[----:B------:R-:W-:Y:S01]  /*0100*/  MOV R8, UR5 ;  /* 0x0000000500087c02 */ /* 0x000fe20008000f00 */
[----:B-----5:R-:W-:Y:S01]  /*0110*/  ULEA UR6, UR7, UR6, 0x18 ;  /* 0x0000000607067291 */ /* 0x020fe2000f8ec0ff */
[----:B-1----:R-:W-:-:S05]  /*0120*/  IMAD R3, R2, UR9, R0 ;  /* 0x0000000902037c24 */ /* 0x002fca000f8e0200 */
[C---:B------:R-:W-:Y:S02]  /*0130*/  SHF.L.U32 R13, R3.reuse, 0x3, RZ ;  /* 0x00000003030d7819 */ /* 0x040fe400000006ff */
[----:B------:R-:W-:Y:S02]  /*0140*/  SHF.R.U32.HI R18, RZ, 0x1, R3 ;  /* 0x00000001ff127819 */ /* 0x000fe40000011603 */
[----:B------:R-:W-:Y:S02]  /*0150*/  SHF.L.U32 R4, R3, 0x5, RZ ;  /* 0x0000000503047819 */ /* 0x000fe400000006ff */
[----:B----4-:R-:W-:Y:S02]  /*0160*/  LEA R5, R5, R18, 0x6 ;  /* 0x0000001205057211 */ /* 0x010fe400078e30ff */
[----:B------:R-:W-:Y:S02]  /*0170*/  LOP3.LUT R44, R13, 0x8, RZ, 0xc0, !PT ;  /* 0x000000080d2c7812 */ /* 0x000fe400078ec0ff */
[----:B------:R-:W-:-:S02]  /*0180*/  LOP3.LUT R6, R4, 0xe0, RZ, 0xc0, !PT ;  /* 0x000000e004067812 */ /* 0x000fc400078ec0ff */
[----:B------:R-:W-:Y:S01]  /*0190*/  SHF.R.U32.HI R12, RZ, 0x3, R3 ;  /* 0x00000003ff0c7819 */ /* 0x000fe20000011603 */
[----:B------:R-:W-:Y:S01]  /*01a0*/  IMAD R44, R5, UR8, R44 ;  /* 0x00000008052c7c24 */ /* 0x000fe2000f8e022c */
[----:B------:R-:W-:Y:S02]  /*01b0*/  LOP3.LUT R4, R8, 0x38, R13, 0xf8, !PT ;  /* 0x0000003808047812 */ /* 0x000fe400078ef80d */
[----:B------:R-:W-:Y:S01]  /*01c0*/  LEA R45, R12, UR6, 0x8 ;  /* 0x000000060c2d7c11 */ /* 0x000fe2000f8e40ff */
[----:B------:R-:W-:-:S03]  /*01d0*/  IMAD.WIDE R16, R44, 0x4, R16 ;  /* 0x000000042c107825 */ /* 0x000fc600078e0210 */
[----:B------:R-:W-:Y:S01]  /*01e0*/  IADD3 R45, PT, PT, R45, R6, RZ ;  /* 0x000000062d2d7210 */ /* 0x000fe20007ffe0ff */
[----:B------:R-:W-:Y:S01]  /*01f0*/  IMAD R7, R12, R55, R4 ;  /* 0x000000370c077224 */ /* 0x000fe200078e0204 */
[----:B------:R-:W2:Y:S03]  /*0200*/  LDG.E.128 R8, desc[UR14][R16.64+0x10] ;  /* 0x0000100e10087981 */ /* 0x000ea6000c1e1d00 */
[----:B---3--:R-:W-:Y:S02]  /*0210*/  IMAD.WIDE R14, R7, 0x4, R14 ;  /* 0x00000004070e7825 */ /* 0x008fe400078e020e */
[----:B------:R-:W3:Y:S04]  /*0220*/  LDG.E.128 R4, desc[UR14][R16.64] ;  /* 0x0000000e10047981 */ /* 0x000ee8000c1e1d00 */
[----:B------:R-:W-:Y:S01]  /*0230*/  @!PT LDS RZ, [RZ] ;  /* 0x00000000fffff984 */ /* 0x000fe20000000800 */
[----:B------:R-:W-:Y:S01]  /*0240*/  @!PT LDS RZ, [RZ] ;  /* 0x00000000fffff984 */ /* 0x000fe20000000800 */
[----:B------:R-:W-:Y:S01]  /*0250*/  @!PT LDS RZ, [RZ] ;  /* 0x00000000fffff984 */ /* 0x000fe20000000800 */
[----:B------:R1:W-:Y:S04]  /*0260*/  LDGSTS.E.LTC128B.128 [R45], desc[UR14][R14.64] ;  /* 0x000000000e2d7fae */ /* 0x0003e8000b9a1a0e */
[----:B------:R1:W-:Y:S04]  /*0270*/  LDGSTS.E.LTC128B.128 [R45+0x10], desc[UR14][R14.64+0x10] ;  /* 0x000100100e2d7fae */ /* 0x0003e8000b9a1a0e */
[----:B------:R-:W0:Y:S01]  /*0280*/  LDGDEPBAR ;  /* 0x00000000000079af */ /* 0x000e220000000000 */
[----:B------:R-:W-:Y:S01]  /*0290*/  ULEA UR7, UR7, UR4, 0x18 ;  /* 0x0000000407077291 */ /* 0x000fe2000f8ec0ff */
[----:B------:R-:W-:-:S04]  /*02a0*/  SHF.L.U32 R3, R3, 0xb, RZ ;  /* 0x0000000b03037819 */ /* 0x000fc800000006ff */
[----:B------:R-:W-:Y:S02]  /*02b0*/  LOP3.LUT R3, R3, 0x800, RZ, 0xc0, !PT ;  /* 0x0000080003037812 */ /* 0x000fe400078ec0ff */
[----:B------:R-:W-:-:S04]  /*02c0*/  LEA R18, R18, UR7, 0x2 ;  /* 0x0000000712127c11 */ /* 0x000fc8000f8e10ff */
[----:B------:R-:W-:Y:S01]  /*02d0*/  IADD3 R3, PT, PT, R18, R3, RZ ;  /* 0x0000000312037210 */ /* 0x000fe20007ffe0ff */
[----:B------:R-:W-:Y:S01]  /*02e0*/  UISETP.GE.AND UP0, UPT, UR8, 0x11, UPT ;  /* 0x000000110800788c */ /* 0x000fe2000bf06270 */
[----:B------:R-:W-:Y:S01]  /*02f0*/  HFMA2 R42, -RZ, RZ, 0, 0 ;  /* 0x00000000ff2a7431 */ /* 0x000fe200000001ff */
[----:B------:R-:W-:Y:S02]  /*0300*/  CS2R R48, SRZ ;  /* 0x0000000000307805 */ /* 0x000fe4000001ff00 */
[----:B------:R-:W-:Y:S02]  /*0310*/  CS2R R46, SRZ ;  /* 0x00000000002e7805 */ /* 0x000fe4000001ff00 */
[----:B------:R-:W-:Y:S02]  /*0320*/  CS2R R26, SRZ ;  /* 0x00000000001a7805 */ /* 0x000fe4000001ff00 */
[----:B------:R-:W-:Y:S02]  /*0330*/  CS2R R24, SRZ ;  /* 0x0000000000187805 */ /* 0x000fe4000001ff00 */
[----:B------:R-:W-:-:S02]  /*0340*/  CS2R R40, SRZ ;  /* 0x0000000000287805 */ /* 0x000fc4000001ff00 */
[----:B------:R-:W-:Y:S02]  /*0350*/  CS2R R38, SRZ ;  /* 0x0000000000267805 */ /* 0x000fe4000001ff00 */
[----:B------:R-:W-:Y:S02]  /*0360*/  CS2R R36, SRZ ;  /* 0x0000000000247805 */ /* 0x000fe4000001ff00 */
[----:B------:R-:W-:Y:S02]  /*0370*/  CS2R R34, SRZ ;  /* 0x0000000000227805 */ /* 0x000fe4000001ff00 */
[----:B------:R-:W-:Y:S02]  /*0380*/  CS2R R30, SRZ ;  /* 0x00000000001e7805 */ /* 0x000fe4000001ff00 */
[----:B------:R-:W-:Y:S02]  /*0390*/  CS2R R28, SRZ ;  /* 0x00000000001c7805 */ /* 0x000fe4000001ff00 */
[----:B------:R-:W-:Y:S01]  /*03a0*/  CS2R R32, SRZ ;  /* 0x0000000000207805 */ /* 0x000fe2000001ff00 */
[----:B--2---:R-:W-:Y:S04]  /*03b0*/  STS [R3+0x400], R8 ;  /* 0x0004000803007388 */ /* 0x004fe80000000800 */
[----:B------:R-:W-:Y:S04]  /*03c0*/  STS [R3+0x500], R9 ;  /* 0x0005000903007388 */ /* 0x000fe80000000800 */
[----:B---3--:R-:W-:Y:S04]  /*03d0*/  STS [R3], R4 ;  /* 0x0000000403007388 */ /* 0x008fe80000000800 */
[----:B------:R-:W-:Y:S04]  /*03e0*/  STS [R3+0x100], R5 ;  /* 0x0001000503007388 */ /* 0x000fe80000000800 */
[----:B------:R-:W-:Y:S04]  /*03f0*/  STS [R3+0x200], R6 ;  /* 0x0002000603007388 */ /* 0x000fe80000000800 */
[----:B------:R2:W-:Y:S04]  /*0400*/  STS [R3+0x300], R7 ;  /* 0x0003000703007388 */ /* 0x0005e80000000800 */
[----:B------:R-:W-:Y:S04]  /*0410*/  STS [R3+0x600], R10 ;  /* 0x0006000a03007388 */ /* 0x000fe80000000800 */
[----:B------:R3:W-:Y:S01]  /*0420*/  STS [R3+0x700], R11 ;  /* 0x0007000b03007388 */ /* 0x0007e20000000800 */
[----:B------:R-:W-:-:S04]  /*0430*/  DEPBAR.LE SB0, 0x0 ;  /* 0x000080000000791a */ /* 0x000fc80000000000 */
[----:B--2---:R-:W-:Y:S02]  /*0440*/  CS2R R6, SRZ ;  /* 0x0000000000067805 */ /* 0x004fe4000001ff00 */
[----:B------:R-:W-:Y:S02]  /*0450*/  CS2R R8, SRZ ;  /* 0x0000000000087805 */ /* 0x000fe4000001ff00 */
[----:B------:R-:W-:Y:S02]  /*0460*/  CS2R R4, SRZ ;  /* 0x0000000000047805 */ /* 0x000fe4000001ff00 */
[----:B---3--:R-:W-:Y:S02]  /*0470*/  CS2R R10, SRZ ;  /* 0x00000000000a7805 */ /* 0x008fe4000001ff00 */
[----:B------:R-:W-:Y:S01]  /*0480*/  MOV R3, RZ ;  /* 0x000000ff00037202 */ /* 0x000fe20000000f00 */
[----:B------:R-:W-:Y:S06]  /*0490*/  BAR.SYNC.DEFER_BLOCKING 0x0 ;  /* 0x0000000000007b1d */ /* 0x000fec0000010000 */
[----:B-1----:R-:W-:Y:S05]  /*04a0*/  BRA.U !UP0, `(.L_x_0) ;  /* 0x0000002508b47547 */ /* 0x002fea000b800000 */
[----:B------:R-:W-:Y:S01]  /*04b0*/  IADD3 R12, PT, PT, R12, 0x10, RZ ;  /* 0x000000100c0c7810 */ /* 0x000fe20007ffe0ff */
[----:B------:R-:W-:Y:S01]  /*04c0*/  UIADD3 UR4, UPT, UPT, UR8, 0xf, URZ ;  /* 0x0000000f08047890 */ /* 0x000fe2000fffe0ff */
[----:B------:R-:W-:Y:S02]  /*04d0*/  LOP3.LUT R13, R13, 0x38, RZ, 0xc0, !PT ;  /* 0x000000380d0d7812 */ /* 0x000fe400078ec0ff */
[----:B------:R-:W-:Y:S01]  /*04e0*/  IADD3 R44, PT, PT, R44, 0x10, RZ ;  /* 0x000000102c2c7810 */ /* 0x000fe20007ffe0ff */
[----:B------:R-:W-:Y:S01]  /*04f0*/  IMAD R12, R12, R55, UR5 ;  /* 0x000000050c0c7e24 */ /* 0x000fe2000f8e0237 */
[----:B------:R-:W-:Y:S01]  /*0500*/  USHF.R.U32.HI UR4, URZ, 0x4, UR4 ;  /* 0x00000004ff047899 */ /* 0x000fe20008011604 */
[----:B------:R-:W-:-:S03]  /*0510*/  MOV R49, RZ ;  /* 0x000000ff00317202 */ /* 0x000fc60000000f00 */
[----:B------:R-:W-:Y:S01]  /*0520*/  IADD3 R43, PT, PT, R13, R12, RZ ;  /* 0x0000000c0d2b7210 */ /* 0x000fe20007ffe0ff */
[----:B------:R-:W-:-:S03]  /*0530*/  UIADD3 UR8, UPT, UPT, -UR4, URZ, URZ ;  /* 0x000000ff04087290 */ /* 0x000fc6000fffe1ff */
[----:B------:R-:W-:-:S09]  /*0540*/  UMOV UR4, URZ ;  /* 0x000000ff00047c82 */ /* 0x000fd20008000000 */
.L_x_1:
[----:B------:R-:W1:Y:S01]  /*0550*/  S2UR UR10, SR_CgaCtaId ;  /* 0x00000000000a79c3 */ /* 0x000e620000008800 */
[----:B------:R-:W2:Y:S01]  /*0560*/  S2R R0, SR_TID.X ;  /* 0x0000000000007919 */ /* 0x000ea20000002100 */
[----:B------:R-:W-:-:S04]  /*0570*/  UIADD3 UR4, UPT, UPT, UR4, 0x1, URZ ;  /* 0x0000000104047890 */ /* 0x000fc8000fffe0ff */
[----:B------:R-:W-:Y:S02]  /*0580*/  USHF.L.U32 UR6, UR4, 0xc, URZ ;  /* 0x0000000c04067899 */ /* 0x000fe400080006ff */
[----:B------:R-:W3:Y:S02]  /*0590*/  LDC.64 R12, c[0x0][0x388] ;  /* 0x0000e200ff0c7b82 */ /* 0x000ee40000000a00 */
[----:B------:R-:W-:-:S03]  /*05a0*/  ULOP3.LUT UR9, UR6, 0x1000, URZ, 0xc0, !UPT ;  /* 0x0000100006097892 */ /* 0x000fc6000f8ec0ff */
[----:B------:R-:W-:Y:S01]  /*05b0*/  UMOV UR6, 0x400 ;  /* 0x0000040000067882 */ /* 0x000fe20000000000 */
[----:B------:R-:W-:Y:S02]  /*05c0*/  ULOP3.LUT UR11, UR9, 0x1000, URZ, 0x3c, !UPT ;  /* 0x00001000090b7892 */ /* 0x000fe4000f8e3cff */
[----:B------:R-:W-:Y:S01]  /*05d0*/  IADD3 R53, PT, PT, R45, UR9, RZ ;  /* 0x000000092d357c10 */ /* 0x000fe2000fffe0ff */
[----:B-1----:R-:W-:Y:S02]  /*05e0*/  ULEA UR7, UR10, UR6, 0x18 ;  /* 0x000000060a077291 */ /* 0x002fe4000f8ec0ff */
[----:B------:R-:W-:Y:S02]  /*05f0*/  UIADD3 UR6, UPT, UPT, UR6, 0x2000, URZ ;  /* 0x0000200006067890 */ /* 0x000fe4000fffe0ff */
[----:B------:R-:W-:Y:S02]  /*0600*/  UIADD3 UR12, UPT, UPT, UR7, UR11, URZ ;  /* 0x0000000b070c7290 */ /* 0x000fe4000fffe0ff */
[----:B------:R-:W-:Y:S01]  /*0610*/  ULEA UR6, UR10, UR6, 0x18 ;  /* 0x000000060a067291 */ /* 0x000fe2000f8ec0ff */
[----:B---3--:R-:W-:Y:S01]  /*0620*/  IMAD.WIDE R12, R43, 0x4, R12 ;  /* 0x000000042b0c7825 */ /* 0x008fe200078e020c */
[----:B------:R-:W1:Y:S02]  /*0630*/  LDCU UR10, c[0x0][0x360] ;  /* 0x00006c00ff0a77ac */ /* 0x000e640008000800 */
[----:B------:R-:W-:-:S02]  /*0640*/  LEA R50, R2, UR12, 0x5 ;  /* 0x0000000c02327c11 */ /* 0x000fc4000f8e28ff */
[----:B--2---:R-:W-:Y:S01]  /*0650*/  LEA R51, R0, UR6, 0x4 ;  /* 0x0000000600337c11 */ /* 0x004fe2000f8e20ff */
[----:B------:R-:W-:Y:S01]  /*0660*/  @!PT LDS RZ, [RZ] ;  /* 0x00000000fffff984 */ /* 0x000fe20000000800 */
[----:B------:R-:W-:Y:S01]  /*0670*/  @!PT LDS RZ, [RZ] ;  /* 0x00000000fffff984 */ /* 0x000fe20000000800 */
[----:B------:R-:W-:Y:S01]  /*0680*/  @!PT LDS RZ, [RZ] ;  /* 0x00000000fffff984 */ /* 0x000fe20000000800 */
[----:B------:R-:W-:Y:S04]  /*0690*/  LDGSTS.E.LTC128B.128 [R53], desc[UR14][R12.64] ;  /* 0x000000000c357fae */ /* 0x000fe8000b9a1a0e */
[----:B------:R2:W-:Y:S04]  /*06a0*/  LDGSTS.E.LTC128B.128 [R53+0x10], desc[UR14][R12.64+0x10] ;  /* 0x000100100c357fae */ /* 0x0005e8000b9a1a0e */
[----:B------:R-:W-:Y:S04]  /*06b0*/  LDS.128 R16, [R51+UR11] ;  /* 0x0000000b33107984 */ /* 0x000fe80008000c00 */
[----:B------:R-:W3:Y:S04]  /*06c0*/  LDS.128 R20, [R50+0x10] ;  /* 0x0000100032147984 */ /* 0x000ee80000000c00 */
[----:B--2---:R-:W2:Y:S04]  /*06d0*/  LDS.128 R12, [R50] ;  /* 0x00000000320c7984 */ /* 0x004ea80000000c00 */
[----:B------:R-:W0:Y:S01]  /*06e0*/  LDGDEPBAR ;  /* 0x00000000000079af */ /* 0x000e220000000000 */
[C---:B---3--:R-:W-:Y:S01]  /*06f0*/  FFMA R34, R20.reuse, R16, R34 ;  /* 0x0000001014227223 */ /* 0x048fe20000000022 */
[C---:B------:R-:W-:Y:S01]  /*0700*/  FFMA R35, R20.reuse, R17, R35 ;  /* 0x0000001114237223 */ /* 0x040fe20000000023 */
[C---:B------:R-:W-:Y:S01]  /*0710*/  FFMA R36, R20.reuse, R18, R36 ;  /* 0x0000001214247223 */ /* 0x040fe20000000024 */
[----:B------:R-:W-:Y:S01]  /*0720*/  FFMA R38, R20, R19, R38 ;  /* 0x0000001314267223 */ /* 0x000fe20000000026 */
[C---:B--2---:R-:W-:Y:S01]  /*0730*/  FFMA R57, R12.reuse, R16, R31 ;  /* 0x000000100c397223 */ /* 0x044fe2000000001f */
[C---:B------:R-:W-:Y:S01]  /*0740*/  FFMA R32, R12.reuse, R17, R32 ;  /* 0x000000110c207223 */ /* 0x040fe20000000020 */
[C---:B------:R-:W-:Y:S01]  /*0750*/  FFMA R33, R12.reuse, R18, R33 ;  /* 0x000000120c217223 */ /* 0x040fe20000000021 */
[----:B------:R-:W-:Y:S01]  /*0760*/  FFMA R37, R12, R19, R37 ;  /* 0x000000130c257223 */ /* 0x000fe20000000025 */
[C---:B------:R-:W-:Y:S01]  /*0770*/  FFMA R31, R13.reuse, R16, R5 ;  /* 0x000000100d1f7223 */ /* 0x040fe20000000005 */
        /* <DEDUP_REMOVED lines=23> */
[----:B------:R-:W-:Y:S04]  /*08f0*/  LDS.128 R4, [R50+0x100] ;  /* 0x0001000032047984 */ /* 0x000fe80000000c00 */
[----:B------:R-:W2:Y:S04]  /*0900*/  LDS.128 R8, [R51+UR11+0x100] ;  /* 0x0001000b33087984 */ /* 0x000ea80008000c00 */
[----:B------:R-:W3:Y:S01]  /*0910*/  LDS.128 R16, [R50+0x110] ;  /* 0x0001100032107984 */ /* 0x000ee20000000c00 */
[-C--:B--2---:R-:W-:Y:S01]  /*0920*/  FFMA R23, R6, R9.reuse, R53 ;  /* 0x0000000906177223 */ /* 0x084fe20000000035 */
[C---:B------:R-:W-:Y:S01]  /*0930*/  FFMA R57, R4.reuse, R8, R57 ;  /* 0x0000000804397223 */ /* 0x040fe20000000039 */
[CC--:B------:R-:W-:Y:S01]  /*0940*/  FFMA R32, R4.reuse, R9.reuse, R32 ;  /* 0x0000000904207223 */ /* 0x0c0fe20000000020 */
[----:B------:R-:W-:Y:S01]  /*0950*/  FFMA R33, R4, R10, R33 ;  /* 0x0000000a04217223 */ /* 0x000fe20000000021 */
[C---:B---3--:R-:W-:Y:S01]  /*0960*/  FFMA R34, R16.reuse, R8, R34 ;  /* 0x0000000810227223 */ /* 0x048fe20000000022 */
[C---:B------:R-:W-:Y:S01]  /*0970*/  FFMA R35, R16.reuse, R9, R35 ;  /* 0x0000000910237223 */ /* 0x040fe20000000023 */
[CC--:B------:R-:W-:Y:S01]  /*0980*/  FFMA R36, R16.reuse, R10.reuse, R36 ;  /* 0x0000000a10247223 */ /* 0x0c0fe20000000024 */
[-C--:B------:R-:W-:Y:S01]  /*0990*/  FFMA R38, R16, R11.reuse, R38 ;  /* 0x0000000b10267223 */ /* 0x080fe20000000026 */
[----:B------:R-:W-:Y:S01]  /*09a0*/  FFMA R49, R19, R10, R52 ;  /* 0x0000000a13317223 */ /* 0x000fe20000000034 */
[----:B------:R-:W-:Y:S01]  /*09b0*/  FFMA R37, R4, R11, R37 ;  /* 0x0000000b04257223 */ /* 0x000fe20000000025 */
[C---:B------:R-:W-:Y:S01]  /*09c0*/  FFMA R27, R5.reuse, R8, R31 ;  /* 0x00000008051b7223 */ /* 0x040fe2000000001f */
[C---:B------:R-:W-:Y:S01]  /*09d0*/  FFMA R26, R5.reuse, R9, R12 ;  /* 0x00000009051a7223 */ /* 0x040fe2000000000c */
[C---:B------:R-:W-:Y:S01]  /*09e0*/  FFMA R3, R5.reuse, R10, R3 ;  /* 0x0000000a05037223 */ /* 0x040fe20000000003 */
[-C--:B------:R-:W-:Y:S01]  /*09f0*/  FFMA R25, R5, R11.reuse, R55 ;  /* 0x0000000b05197223 */ /* 0x080fe20000000037 */
        /* <DEDUP_REMOVED lines=17> */
[----:B------:R-:W-:Y:S01]  /*0b10*/  FFMA R52, R19, R11, R58 ;  /* 0x0000000b13347223 */ /* 0x000fe2000000003a */
[----:B------:R-:W-:Y:S04]  /*0b20*/  LDS.128 R4, [R50+0x200] ;  /* 0x0002000032047984 */ /* 0x000fe80000000c00 */
[----:B------:R-:W2:Y:S04]  /*0b30*/  LDS.128 R12, [R51+UR11+0x200] ;  /* 0x0002000b330c7984 */ /* 0x000ea80008000c00 */
[----:B------:R-:W3:Y:S01]  /*0b40*/  LDS.128 R8, [R50+0x210] ;  /* 0x0002100032087984 */ /* 0x000ee20000000c00 */
[-C--:B--2---:R-:W-:Y:S01]  /*0b50*/  FFMA R32, R4, R13.reuse, R32 ;  /* 0x0000000d04207223 */ /* 0x084fe20000000020 */
[-C--:B------:R-:W-:Y:S01]  /*0b60*/  FFMA R26, R5, R13.reuse, R26 ;  /* 0x0000000d051a7223 */ /* 0x080fe2000000001a */
[-C--:B------:R-:W-:Y:S01]  /*0b70*/  FFMA R23, R6, R13.reuse, R23 ;  /* 0x0000000d06177223 */ /* 0x080fe20000000017 */
[-C--:B------:R-:W-:Y:S01]  /*0b80*/  FFMA R21, R7, R13.reuse, R21 ;  /* 0x0000000d07157223 */ /* 0x080fe20000000015 */
[-C--:B---3--:R-:W-:Y:S01]  /*0b90*/  FFMA R35, R8, R13.reuse, R35 ;  /* 0x0000000d08237223 */ /* 0x088fe20000000023 */
[-C--:B------:R-:W-:Y:S01]  /*0ba0*/  FFMA R40, R9, R13.reuse, R40 ;  /* 0x0000000d09287223 */ /* 0x080fe20000000028 */
[----:B------:R-:W-:Y:S01]  /*0bb0*/  FFMA R53, R10, R13, R53 ;  /* 0x0000000d0a357223 */ /* 0x000fe20000000035 */
[C---:B------:R-:W-:Y:S01]  /*0bc0*/  FFMA R31, R4.reuse, R12, R57 ;  /* 0x0000000c041f7223 */ /* 0x040fe20000000039 */
[C---:B------:R-:W-:Y:S01]  /*0bd0*/  FFMA R33, R4.reuse, R14, R33 ;  /* 0x0000000e04217223 */ /* 0x040fe20000000021 */
[-C--:B------:R-:W-:Y:S01]  /*0be0*/  FFMA R37, R4, R15.reuse, R37 ;  /* 0x0000000f04257223 */ /* 0x080fe20000000025 */
        /* <DEDUP_REMOVED lines=240> */
[CC--:B------:R-:W-:Y:S01]  /*1af0*/  FFMA R40, R9.reuse, R17.reuse, R40 ;  /* 0x0000001109287223 */ /* 0x0c0fe20000000028 */
        /* <DEDUP_REMOVED lines=26> */
[----:B------:R-:W-:Y:S04]  /*1ca0*/  LDS.128 R12, [R51+UR11+0xa00] ;  /* 0x000a000b330c7984 */ /* 0x000fe80008000c00 */
[----:B------:R-:W2:Y:S04]  /*1cb0*/  LDS.128 R8, [R50+0xa10] ;  /* 0x000a100032087984 */ /* 0x000ea80000000c00 */
[----:B------:R-:W3:Y:S01]  /*1cc0*/  LDS.128 R4, [R50+0xa00] ;  /* 0x000a000032047984 */ /* 0x000ee20000000c00 */
        /* <DEDUP_REMOVED lines=8> */
[C---:B---3--:R-:W-:Y:S01]  /*1d50*/  FFMA R31, R4.reuse, R12, R31 ;  /* 0x0000000c041f7223 */ /* 0x048fe2000000001f */
        /* <DEDUP_REMOVED lines=34> */
[-C--:B---3--:R-:W-:Y:S01]  /*1f80*/  FFMA R32, R4, R17.reuse, R32 ;  /* 0x0000001104207223 */ /* 0x088fe20000000020 */
[-C--:B------:R-:W-:Y:S01]  /*1f90*/  FFMA R26, R5, R17.reuse, R26 ;  /* 0x00000011051a7223 */ /* 0x080fe2000000001a */
[-C--:B------:R-:W-:Y:S01]  /*1fa0*/  FFMA R23, R6, R17.reuse, R23 ;  /* 0x0000001106177223 */ /* 0x080fe20000000017 */
[-C--:B------:R-:W-:Y:S01]  /*1fb0*/  FFMA R21, R7, R17.reuse, R21 ;  /* 0x0000001107157223 */ /* 0x080fe20000000015 */
        /* <DEDUP_REMOVED lines=14> */
[CC--:B------:R-:W-:Y:S01]  /*20a0*/  FFMA R17, R15.reuse, R19.reuse, R52 ;  /* 0x000000130f117223 */ /* 0x0c0fe20000000034 */
[----:B------:R-:W-:Y:S01]  /*20b0*/  LDS.128 R4, [R51+UR11+0xc00] ;  /* 0x000c000b33047984 */ /* 0x000fe20008000c00 */
[C---:B------:R-:W-:Y:S01]  /*20c0*/  FFMA R46, R15.reuse, R16, R46 ;  /* 0x000000100f2e7223 */ /* 0x040fe2000000002e */
[----:B------:R-:W-:Y:S01]  /*20d0*/  FFMA R49, R15, R18, R49 ;  /* 0x000000120f317223 */ /* 0x000fe20000000031 */
[C---:B------:R-:W-:Y:S01]  /*20e0*/  FFMA R56, R14.reuse, R16, R56 ;  /* 0x000000100e387223 */ /* 0x040fe20000000038 */
[----:B------:R-:W2:Y:S01]  /*20f0*/  LDS.128 R52, [R50+0xc10] ;  /* 0x000c100032347984 */ /* 0x000ea20000000c00 */
[C---:B------:R-:W-:Y:S01]  /*2100*/  FFMA R48, R14.reuse, R18, R48 ;  /* 0x000000120e307223 */ /* 0x040fe20000000030 */
[----:B------:R-:W-:-:S02]  /*2110*/  FFMA R47, R14, R19, R47 ;  /* 0x000000130e2f7223 */ /* 0x000fc4000000002f */
        /* <DEDUP_REMOVED lines=10> */
[CC--:B------:R-:W-:Y:S01]  /*21c0*/  FFMA R53, R55.reuse, R5.reuse, R12 ;  /* 0x0000000537357223 */ /* 0x0c0fe2000000000c */
        /* <DEDUP_REMOVED lines=20> */
[-C--:B------:R-:W-:Y:S01]  /*2310*/  FFMA R47, R54, R7.reuse, R47 ;  /* 0x00000007362f7223 */ /* 0x080fe2000000002f */
[----:B------:R-:W-:Y:S01]  /*2320*/  FFMA R55, R55, R7, R17 ;  /* 0x0000000737377223 */ /* 0x000fe20000000011 */
[----:B------:R-:W-:Y:S04]  /*2330*/  LDS.128 R8, [R50+0xd00] ;  /* 0x000d000032087984 */ /* 0x000fe80000000c00 */
[----:B------:R-:W2:Y:S04]  /*2340*/  LDS.128 R12, [R51+UR11+0xd00] ;  /* 0x000d000b330c7984 */ /* 0x000ea80008000c00 */
        /* <DEDUP_REMOVED lines=18> */
[----:B------:R-:W-:Y:S01]  /*2470*/  LDS.128 R8, [R50+0xe00] ;  /* 0x000e000032087984 */ /* 0x000fe20000000c00 */
[C---:B------:R-:W-:Y:S01]  /*2480*/  FFMA R34, R4.reuse, R12, R34 ;  /* 0x0000000c04227223 */ /* 0x040fe20000000022 */
[C---:B------:R-:W-:Y:S01]  /*2490*/  FFMA R35, R4.reuse, R13, R35 ;  /* 0x0000000d04237223 */ /* 0x040fe20000000023 */
[C---:B------:R-:W-:Y:S01]  /*24a0*/  FFMA R36, R4.reuse, R14, R36 ;  /* 0x0000000e04247223 */ /* 0x040fe20000000024 */
[----:B------:R-:W2:Y:S01]  /*24b0*/  LDS.128 R16, [R51+UR11+0xe00] ;  /* 0x000e000b33107984 */ /* 0x000ea20008000c00 */
[----:B------:R-:W-:Y:S01]  /*24c0*/  FFMA R38, R4, R15, R38 ;  /* 0x0000000f04267223 */ /* 0x000fe20000000026 */
[C---:B------:R-:W-:Y:S01]  /*24d0*/  FFMA R39, R5.reuse, R12, R39 ;  /* 0x0000000c05277223 */ /* 0x040fe20000000027 */
[C---:B------:R-:W-:Y:S01]  /*24e0*/  FFMA R40, R5.reuse, R13, R40 ;  /* 0x0000000d05287223 */ /* 0x040fe20000000028 */
[CC--:B------:R-:W-:Y:S01]  /*24f0*/  FFMA R41, R5.reuse, R14.reuse, R41 ;  /* 0x0000000e05297223 */ /* 0x0c0fe20000000029 */
[----:B------:R-:W-:Y:S01]  /*2500*/  FFMA R42, R5, R15, R42 ;  /* 0x0000000f052a7223 */ /* 0x000fe2000000002a */
[C---:B------:R-:W-:Y:S01]  /*2510*/  FFMA R52, R6.reuse, R13, R52 ;  /* 0x0000000d06347223 */ /* 0x040fe20000000034 */
[C---:B------:R-:W-:Y:S01]  /*2520*/  FFMA R48, R6.reuse, R14, R48 ;  /* 0x0000000e06307223 */ /* 0x040fe20000000030 */
[----:B------:R-:W-:Y:S01]  /*2530*/  FFMA R47, R6, R15, R47 ;  /* 0x0000000f062f7223 */ /* 0x000fe2000000002f */
[C---:B------:R-:W-:Y:S01]  /*2540*/  FFMA R46, R7.reuse, R12, R46 ;  /* 0x0000000c072e7223 */ /* 0x040fe2000000002e */
[C---:B------:R-:W-:Y:S01]  /*2550*/  FFMA R53, R7.reuse, R13, R53 ;  /* 0x0000000d07357223 */ /* 0x040fe20000000035 */
[C---:B------:R-:W-:Y:S01]  /*2560*/  FFMA R49, R7.reuse, R14, R49 ;  /* 0x0000000e07317223 */ /* 0x040fe20000000031 */
[----:B------:R-:W-:-:S02]  /*2570*/  FFMA R55, R7, R15, R55 ;  /* 0x0000000f07377223 */ /* 0x000fc40000000037 */
[----:B------:R-:W3:Y:S04]  /*2580*/  LDS.128 R4, [R50+0xe10] ;  /* 0x000e100032047984 */ /* 0x000ee80000000c00 */
[----:B------:R4:W-:Y:S01]  /*2590*/  LDS.128 R12, [R51+UR11+0xf00] ;  /* 0x000f000b330c7984 */ /* 0x0009e20008000c00 */
        /* <DEDUP_REMOVED lines=17> */
[----:B------:R-:W2:Y:S01]  /*26b0*/  LDS.128 R8, [R50+0xf00] ;  /* 0x000f000032087984 */ /* 0x000ea20000000c00 */
        /* <DEDUP_REMOVED lines=11> */
[----:B-1----:R-:W-:-:S02]  /*2770*/  IMAD R6, R2, UR10, R0 ;  /* 0x0000000a02067c24 */ /* 0x002fc4000f8e0200 */
[C---:B----4-:R-:W-:Y:S01]  /*2780*/  FFMA R51, R7.reuse, R17, R53 ;  /* 0x0000001107337223 */ /* 0x050fe20000000035 */
[C---:B------:R-:W-:Y:S01]  /*2790*/  FFMA R46, R7.reuse, R16, R46 ;  /* 0x00000010072e7223 */ /* 0x040fe2000000002e */
[C---:B------:R-:W-:Y:S01]  /*27a0*/  FFMA R49, R7.reuse, R18, R49 ;  /* 0x0000001207317223 */ /* 0x040fe20000000031 */
[----:B------:R-:W-:Y:S01]  /*27b0*/  FFMA R53, R7, R19, R55 ;  /* 0x0000001307357223 */ /* 0x000fe20000000037 */
[C---:B------:R-:W-:Y:S01]  /*27c0*/  SHF.L.U32 R7, R6.reuse, 0x1, RZ ;  /* 0x0000000106077819 */ /* 0x040fe200000006ff */
[----:B------:R1:W3:Y:S01]  /*27d0*/  LDS.128 R16, [R50+0xf10] ;  /* 0x000f100032107984 */ /* 0x0002e20000000c00 */
[----:B------:R-:W-:Y:S01]  /*27e0*/  SHF.L.U32 R6, R6, 0xb, RZ ;  /* 0x0000000b06067819 */ /* 0x000fe200000006ff */
[----:B------:R-:W4:Y:S01]  /*27f0*/  LDC R55, c[0x0][0x39c] ;  /* 0x0000e700ff377b82 */ /* 0x000f220000000800 */
[----:B------:R-:W-:Y:S02]  /*2800*/  LOP3.LUT R7, R7, 0xfffffffc, RZ, 0xc0, !PT ;  /* 0xfffffffc07077812 */ /* 0x000fe400078ec0ff */
[----:B------:R-:W-:Y:S01]  /*2810*/  LOP3.LUT R6, R6, 0x800, RZ, 0xc0, !PT ;  /* 0x0000080006067812 */ /* 0x000fe200078ec0ff */
[CC--:B--2---:R-:W-:Y:S01]  /*2820*/  FFMA R5, R9.reuse, R12.reuse, R27 ;  /* 0x0000000c09057223 */ /* 0x0c4fe2000000001b */
[----:B------:R-:W-:Y:S01]  /*2830*/  FFMA R4, R9, R13, R26 ;  /* 0x0000000d09047223 */ /* 0x000fe2000000001a */
[----:B------:R-:W-:-:S02]  /*2840*/  FFMA R31, R8, R12, R31 ;  /* 0x0000000c081f7223 */ /* 0x000fc4000000001f */
[----:B------:R-:W2:Y:S01]  /*2850*/  LDC.64 R26, c[0x0][0x380] ;  /* 0x0000e000ff1a7b82 */ /* 0x000ea20000000a00 */
[C---:B------:R-:W-:Y:S01]  /*2860*/  FFMA R32, R8.reuse, R13, R32 ;  /* 0x0000000d08207223 */ /* 0x040fe20000000020 */
[C---:B------:R-:W-:Y:S01]  /*2870*/  FFMA R33, R8.reuse, R14, R33 ;  /* 0x0000000e08217223 */ /* 0x040fe20000000021 */
[-C--:B------:R-:W-:Y:S01]  /*2880*/  FFMA R37, R8, R15.reuse, R37 ;  /* 0x0000000f08257223 */ /* 0x080fe20000000025 */
[----:B------:R-:W-:Y:S01]  /*2890*/  MOV R8, UR7 ;  /* 0x0000000700087c02 */ /* 0x000fe20008000f00 */
[-C--:B------:R-:W-:Y:S01]  /*28a0*/  FFMA R29, R10, R15.reuse, R29 ;  /* 0x0000000f0a1d7223 */ /* 0x080fe2000000001d */
[C---:B------:R-:W-:Y:S01]  /*28b0*/  FFMA R28, R11.reuse, R12, R28 ;  /* 0x0000000c0b1c7223 */ /* 0x040fe2000000001c */
[----:B------:R-:W-:Y:S01]  /*28c0*/  FFMA R30, R11, R14, R30 ;  /* 0x0000000e0b1e7223 */ /* 0x000fe2000000001e */
[----:B------:R-:W-:Y:S01]  /*28d0*/  IADD3 R7, PT, PT, R8, UR9, R7 ;  /* 0x0000000908077c10 */ /* 0x000fe2000fffe007 */
[C---:B------:R-:W-:Y:S01]  /*28e0*/  FFMA R8, R10.reuse, R12, R24 ;  /* 0x0000000c0a087223 */ /* 0x040fe20000000018 */
[C---:B------:R-:W-:Y:S01]  /*28f0*/  FFMA R3, R9.reuse, R14, R3 ;  /* 0x0000000e09037223 */ /* 0x040fe20000000003 */
[----:B------:R-:W-:Y:S01]  /*2900*/  FFMA R9, R9, R15, R25 ;  /* 0x0000000f09097223 */ /* 0x000fe20000000019 */
[----:B-1----:R-:W-:Y:S01]  /*2910*/  IADD3 R50, PT, PT, R7, R6, RZ ;  /* 0x0000000607327210 */ /* 0x002fe20007ffe0ff */
[CC--:B------:R-:W-:Y:S01]  /*2920*/  FFMA R7, R10.reuse, R13.reuse, R23 ;  /* 0x0000000d0a077223 */ /* 0x0c0fe20000000017 */
[----:B------:R-:W-:Y:S01]  /*2930*/  FFMA R6, R10, R14, R22 ;  /* 0x0000000e0a067223 */ /* 0x000fe20000000016 */
[C---:B------:R-:W-:Y:S01]  /*2940*/  FFMA R10, R11.reuse, R13, R21 ;  /* 0x0000000d0b0a7223 */ /* 0x040fe20000000015 */
[----:B------:R-:W-:Y:S01]  /*2950*/  FFMA R11, R11, R15, R20 ;  /* 0x0000000f0b0b7223 */ /* 0x000fe20000000014 */
[----:B------:R-:W-:Y:S01]  /*2960*/  UIADD3 UR8, UPT, UPT, UR8, 0x1, URZ ;  /* 0x0000000108087890 */ /* 0x000fe2000fffe0ff */
[C---:B---3--:R-:W-:Y:S01]  /*2970*/  FFMA R34, R16.reuse, R12, R34 ;  /* 0x0000000c10227223 */ /* 0x048fe20000000022 */
[C---:B------:R-:W-:Y:S01]  /*2980*/  FFMA R35, R16.reuse, R13, R35 ;  /* 0x0000000d10237223 */ /* 0x040fe20000000023 */
[C---:B------:R-:W-:Y:S01]  /*2990*/  FFMA R36, R16.reuse, R14, R36 ;  /* 0x0000000e10247223 */ /* 0x040fe20000000024 */
[----:B------:R-:W-:Y:S01]  /*29a0*/  FFMA R38, R16, R15, R38 ;  /* 0x0000000f10267223 */ /* 0x000fe20000000026 */
[C---:B------:R-:W-:Y:S01]  /*29b0*/  FFMA R39, R17.reuse, R12, R39 ;  /* 0x0000000c11277223 */ /* 0x040fe20000000027 */
[----:B------:R-:W-:Y:S01]  /*29c0*/  FFMA R40, R17, R13, R40 ;  /* 0x0000000d11287223 */ /* 0x000fe20000000028 */
[----:B--2---:R-:W-:-:S04]  /*29d0*/  IMAD.WIDE R26, R44, 0x4, R26 ;  /* 0x000000042c1a7825 */ /* 0x004fc800078e021a */
[C---:B------:R-:W-:Y:S01]  /*29e0*/  FFMA R41, R17.reuse, R14, R41 ;  /* 0x0000000e11297223 */ /* 0x040fe20000000029 */
[----:B------:R-:W-:Y:S01]  /*29f0*/  FFMA R42, R17, R15, R42 ;  /* 0x0000000f112a7223 */ /* 0x000fe2000000002a */
[----:B------:R-:W2:Y:S04]  /*2a00*/  LDG.E.128 R20, desc[UR14][R26.64] ;  /* 0x0000000e1a147981 */ /* 0x000ea8000c1e1d00 */
[----:B------:R-:W3:Y:S01]  /*2a10*/  LDG.E.128 R24, desc[UR14][R26.64+0x10] ;  /* 0x0000100e1a187981 */ /* 0x000ee2000c1e1d00 */
[----:B------:R-:W-:Y:S01]  /*2a20*/  UISETP.NE.AND UP0, UPT, UR8, -0x1, UPT ;  /* 0xffffffff0800788c */ /* 0x000fe2000bf05270 */
[-C--:B------:R-:W-:Y:S01]  /*2a30*/  FFMA R46, R19, R12.reuse, R46 ;  /* 0x0000000c132e7223 */ /* 0x080fe2000000002e */
[----:B------:R-:W-:Y:S02]  /*2a40*/  IADD3 R44, PT, PT, R44, 0x10, RZ ;  /* 0x000000102c2c7810 */ /* 0x000fe40007ffe0ff */
[----:B----4-:R-:W-:Y:S01]  /*2a50*/  LEA R43, R55, R43, 0x4 ;  /* 0x0000002b372b7211 */ /* 0x010fe200078e20ff */
[----:B--2---:R-:W-:Y:S04]  /*2a60*/  STS [R50], R20 ;  /* 0x0000001432007388 */ /* 0x004fe80000000800 */
[----:B------:R-:W-:Y:S04]  /*2a70*/  STS [R50+0x100], R21 ;  /* 0x0001001532007388 */ /* 0x000fe80000000800 */
[----:B------:R-:W-:Y:S04]  /*2a80*/  STS [R50+0x200], R22 ;  /* 0x0002001632007388 */ /* 0x000fe80000000800 */
[----:B------:R-:W-:Y:S04]  /*2a90*/  STS [R50+0x300], R23 ;  /* 0x0003001732007388 */ /* 0x000fe80000000800 */
[----:B---3--:R1:W-:Y:S04]  /*2aa0*/  STS [R50+0x400], R24 ;  /* 0x0004001832007388 */ /* 0x0083e80000000800 */
[----:B------:R2:W-:Y:S04]  /*2ab0*/  STS [R50+0x500], R25 ;  /* 0x0005001932007388 */ /* 0x0005e80000000800 */
[----:B------:R3:W-:Y:S01]  /*2ac0*/  STS [R50+0x600], R26 ;  /* 0x0006001a32007388 */ /* 0x0007e20000000800 */
[----:B-1----:R-:W-:-:S03]  /*2ad0*/  FFMA R24, R18, R12, R54 ;  /* 0x0000000c12187223 */ /* 0x002fc60000000036 */
[----:B------:R1:W-:Y:S01]  /*2ae0*/  STS [R50+0x700], R27 ;  /* 0x0007001b32007388 */ /* 0x0003e20000000800 */
[----:B------:R-:W-:-:S04]  /*2af0*/  DEPBAR.LE SB0, 0x0 ;  /* 0x000080000000791a */ /* 0x000fc80000000000 */
[C---:B--2---:R-:W-:Y:S01]  /*2b00*/  FFMA R25, R18.reuse, R13, R52 ;  /* 0x0000000d12197223 */ /* 0x044fe20000000034 */
[CC--:B---3--:R-:W-:Y:S01]  /*2b10*/  FFMA R26, R18.reuse, R14.reuse, R48 ;  /* 0x0000000e121a7223 */ /* 0x0c8fe20000000030 */
[C---:B------:R-:W-:Y:S01]  /*2b20*/  FFMA R48, R19.reuse, R14, R49 ;  /* 0x0000000e13307223 */ /* 0x040fe20000000031 */
[CC--:B------:R-:W-:Y:S01]  /*2b30*/  FFMA R49, R19.reuse, R15.reuse, R53 ;  /* 0x0000000f13317223 */ /* 0x0c0fe20000000035 */
[----:B-1----:R-:W-:Y:S01]  /*2b40*/  FFMA R27, R18, R15, R47 ;  /* 0x0000000f121b7223 */ /* 0x002fe2000000002f */
[----:B------:R-:W-:Y:S01]  /*2b50*/  FFMA R47, R19, R13, R51 ;  /* 0x0000000d132f7223 */ /* 0x000fe20000000033 */
[----:B------:R-:W-:Y:S06]  /*2b60*/  BAR.SYNC.DEFER_BLOCKING 0x0 ;  /* 0x0000000000007b1d */ /* 0x000fec0000010000 */
[----:B------:R-:W-:Y:S05]  /*2b70*/  BRA.U UP0, `(.L_x_1) ;  /* 0xffffffd900747547 */ /* 0x000fea000b83ffff */
.L_x_0:
[----:B------:R-:W-:Y:S01]  /*2b80*/  LEA R44, R2, UR7, 0x5 ;  /* 0x00000007022c7c11 */ /* 0x000fe2000f8e28ff */
[----:B------:R-:W1:Y:S01]  /*2b90*/  S2R R53, SR_CTAID.Y ;  /* 0x0000000000357919 */ /* 0x000e620000002600 */
[C---:B------:R-:W-:Y:S02]  /*2ba0*/  LEA R43, R0.reuse, UR6, 0x4 ;  /* 0x00000006002b7c11 */ /* 0x040fe4000f8e20ff */
[----:B------:R-:W-:Y:S01]  /*2bb0*/  LEA R0, R0, UR5, 0x2 ;  /* 0x0000000500007c11 */ /* 0x000fe2000f8e10ff */
[----:B------:R-:W-:Y:S04]  /*2bc0*/  LDS.128 R12, [R44+0x1000] ;  /* 0x001000002c0c7984 */ /* 0x000fe80000000c00 */
[----:B------:R-:W2:Y:S04]  /*2bd0*/  LDS.128 R16, [R43+0x1000] ;  /* 0x001000002b107984 */ /* 0x000ea80000000c00 */
[----:B------:R-:W3:Y:S01]  /*2be0*/  LDS.128 R20, [R44+0x1010] ;  /* 0x001010002c147984 */ /* 0x000ee20000000c00 */
[----:B-1----:R-:W-:-:S04]  /*2bf0*/  LEA R2, R53, R2, 0x3 ;  /* 0x0000000235027211 */ /* 0x002fc800078e18ff */
[----:B------:R-:W-:-:S05]  /*2c00*/  SHF.L.U32 R2, R2, 0x3, RZ ;  /* 0x0000000302027819 */ /* 0x000fca00000006ff */
[----:B------:R-:W-:Y:S02]  /*2c10*/  IMAD R0, R2, R55, R0 ;  /* 0x0000003702007224 */ /* 0x000fe400078e0200 */
[C---:B--2---:R-:W-:Y:S01]  /*2c20*/  FFMA R31, R12.reuse, R16, R31 ;  /* 0x000000100c1f7223 */ /* 0x044fe2000000001f */
[CC--:B------:R-:W-:Y:S01]  /*2c30*/  FFMA R32, R12.reuse, R17.reuse, R32 ;  /* 0x000000110c207223 */ /* 0x0c0fe20000000020 */
[----:B------:R-:W-:Y:S01]  /*2c40*/  FFMA R33, R12, R18, R33 ;  /* 0x000000120c217223 */ /* 0x000fe20000000021 */
[C---:B------:R-:W-:Y:S01]  /*2c50*/  FFMA R50, R14.reuse, R16, R8 ;  /* 0x000000100e327223 */ /* 0x040fe20000000008 */
[C---:B------:R-:W-:Y:S01]  /*2c60*/  FFMA R51, R14.reuse, R17, R7 ;  /* 0x000000110e337223 */ /* 0x040fe20000000007 */
[----:B------:R-:W-:Y:S01]  /*2c70*/  FFMA R52, R14, R18, R6 ;  /* 0x000000120e347223 */ /* 0x000fe20000000006 */
[-C--:B------:R-:W-:Y:S01]  /*2c80*/  FFMA R12, R12, R19.reuse, R37 ;  /* 0x000000130c0c7223 */ /* 0x080fe20000000025 */
[----:B------:R-:W-:Y:S01]  /*2c90*/  FFMA R14, R14, R19, R29 ;  /* 0x000000130e0e7223 */ /* 0x000fe2000000001d */
[C---:B------:R-:W-:Y:S01]  /*2ca0*/  FFMA R37, R13.reuse, R16, R5 ;  /* 0x000000100d257223 */ /* 0x040fe20000000005 */
[CC--:B------:R-:W-:Y:S01]  /*2cb0*/  FFMA R45, R13.reuse, R17.reuse, R4 ;  /* 0x000000110d2d7223 */ /* 0x0c0fe20000000004 */
[----:B------:R-:W-:Y:S01]  /*2cc0*/  FFMA R3, R13, R18, R3 ;  /* 0x000000120d037223 */ /* 0x000fe20000000003 */
[C---:B------:R-:W-:Y:S01]  /*2cd0*/  FFMA R28, R15.reuse, R16, R28 ;  /* 0x000000100f1c7223 */ /* 0x040fe2000000001c */
[C---:B------:R-:W-:Y:S01]  /*2ce0*/  FFMA R29, R15.reuse, R17, R10 ;  /* 0x000000110f1d7223 */ /* 0x040fe2000000000a */
[----:B------:R-:W-:Y:S01]  /*2cf0*/  FFMA R30, R15, R18, R30 ;  /* 0x000000120f1e7223 */ /* 0x000fe2000000001e */
[-C--:B------:R-:W-:Y:S01]  /*2d00*/  FFMA R13, R13, R19.reuse, R9 ;  /* 0x000000130d0d7223 */ /* 0x080fe20000000009 */
[----:B------:R-:W-:Y:S01]  /*2d10*/  FFMA R15, R15, R19, R11 ;  /* 0x000000130f0f7223 */ /* 0x000fe2000000000b */
[----:B------:R-:W-:Y:S01]  /*2d20*/  LDS.128 R4, [R44+0x1100] ;  /* 0x001100002c047984 */ /* 0x000fe20000000c00 */
[C---:B---3--:R-:W-:Y:S01]  /*2d30*/  FFMA R34, R20.reuse, R16, R34 ;  /* 0x0000001014227223 */ /* 0x048fe20000000022 */
[CC--:B------:R-:W-:Y:S01]  /*2d40*/  FFMA R35, R20.reuse, R17.reuse, R35 ;  /* 0x0000001114237223 */ /* 0x0c0fe20000000023 */
[----:B------:R-:W-:Y:S01]  /*2d50*/  FFMA R36, R20, R18, R36 ;  /* 0x0000001214247223 */ /* 0x000fe20000000024 */
[----:B------:R-:W1:Y:S01]  /*2d60*/  LDS.128 R8, [R43+0x1100] ;  /* 0x001100002b087984 */ /* 0x000e620000000c00 */
[C---:B------:R-:W-:Y:S01]  /*2d70*/  FFMA R39, R21.reuse, R16, R39 ;  /* 0x0000001015277223 */ /* 0x040fe20000000027 */
[CC--:B------:R-:W-:Y:S01]  /*2d80*/  FFMA R40, R21.reuse, R17.reuse, R40 ;  /* 0x0000001115287223 */ /* 0x0c0fe20000000028 */
        /* <DEDUP_REMOVED lines=8> */
[-C--:B------:R-:W-:Y:S01]  /*2e10*/  FFMA R21, R21, R19.reuse, R42 ;  /* 0x0000001315157223 */ /* 0x080fe2000000002a */
[-C--:B------:R-:W-:Y:S01]  /*2e20*/  FFMA R22, R22, R19.reuse, R27 ;  /* 0x0000001316167223 */ /* 0x080fe2000000001b */
[----:B------:R-:W-:-:S02]  /*2e30*/  FFMA R23, R23, R19, R49 ;  /* 0x0000001317177223 */ /* 0x000fc40000000031 */
[----:B------:R-:W2:Y:S01]  /*2e40*/  LDS.128 R16, [R44+0x1110] ;  /* 0x001110002c107984 */ /* 0x000ea20000000c00 */
[C---:B-1----:R-:W-:Y:S01]  /*2e50*/  FFMA R31, R4.reuse, R8, R31 ;  /* 0x00000008041f7223 */ /* 0x042fe2000000001f */
        /* <DEDUP_REMOVED lines=15> */
[C---:B--2---:R-:W-:Y:S01]  /*2f50*/  FFMA R34, R16.reuse, R8, R34 ;  /* 0x0000000810227223 */ /* 0x044fe20000000022 */
[----:B------:R-:W-:Y:S01]  /*2f60*/  LDS.128 R4, [R44+0x1200] ;  /* 0x001200002c047984 */ /* 0x000fe20000000c00 */
[C---:B------:R-:W-:Y:S01]  /*2f70*/  FFMA R35, R16.reuse, R9, R35 ;  /* 0x0000000910237223 */ /* 0x040fe20000000023 */
[C---:B------:R-:W-:Y:S01]  /*2f80*/  FFMA R36, R16.reuse, R10, R36 ;  /* 0x0000000a10247223 */ /* 0x040fe20000000024 */
[----:B------:R-:W-:Y:S01]  /*2f90*/  FFMA R20, R16, R11, R20 ;  /* 0x0000000b10147223 */ /* 0x000fe20000000014 */
[----:B------:R-:W1:Y:S01]  /*2fa0*/  LDS.128 R12, [R43+0x1200] ;  /* 0x001200002b0c7984 */ /* 0x000e620000000c00 */
        /* <DEDUP_REMOVED lines=11> */
[----:B------:R-:W-:-:S02]  /*3060*/  FFMA R23, R19, R11, R23 ;  /* 0x0000000b13177223 */ /* 0x000fc40000000017 */
[----:B------:R-:W2:Y:S04]  /*3070*/  LDS.128 R8, [R44+0x1210] ;  /* 0x001210002c087984 */ /* 0x000ea80000000c00 */
[----:B------:R-:W-:Y:S01]  /*3080*/  LDS.128 R16, [R43+0x1300] ;  /* 0x001300002b107984 */ /* 0x000fe20000000c00 */
        /* <DEDUP_REMOVED lines=17> */
[----:B------:R-:W1:Y:S01]  /*31a0*/  LDS.128 R4, [R44+0x1300] ;  /* 0x001300002c047984 */ /* 0x000e620000000c00 */
        /* <DEDUP_REMOVED lines=33> */
[----:B------:R-:W1:Y:S01]  /*33c0*/  LDS.128 R4, [R44+0x1400] ;  /* 0x001400002c047984 */ /* 0x000e620000000c00 */
        /* <DEDUP_REMOVED lines=366> */
[----:B------:R-:W-:Y:S04]  /*4ab0*/  LDS.128 R16, [R44+0x1f00] ;  /* 0x001f00002c107984 */ /* 0x000fe80000000c00 */
        /* <DEDUP_REMOVED lines=18> */
[CC--:B--2---:R-:W-:Y:S01]  /*4be0*/  FFMA R34, R8.reuse, R12.reuse, R34 ;  /* 0x0000000c08227223 */ /* 0x0c4fe20000000022 */
[-C--:B------:R-:W-:Y:S01]  /*4bf0*/  FFMA R35, R8, R13.reuse, R35 ;  /* 0x0000000d08237223 */ /* 0x080fe20000000023 */
[CC--:B------:R-:W-:Y:S01]  /*4c00*/  FFMA R39, R9.reuse, R12.reuse, R39 ;  /* 0x0000000c09277223 */ /* 0x0c0fe20000000027 */
[-C--:B------:R-:W-:Y:S01]  /*4c10*/  FFMA R40, R9, R13.reuse, R40 ;  /* 0x0000000d09287223 */ /* 0x080fe20000000028 */
[C---:B------:R-:W-:Y:S01]  /*4c20*/  FFMA R24, R10.reuse, R12, R24 ;  /* 0x0000000c0a187223 */ /* 0x040fe20000000018 */
[----:B------:R-:W-:Y:S01]  /*4c30*/  FFMA R25, R10, R13, R25 ;  /* 0x0000000d0a197223 */ /* 0x000fe20000000019 */
[CC--:B------:R-:W-:Y:S01]  /*4c40*/  FFMA R48, R11.reuse, R14.reuse, R48 ;  /* 0x0000000e0b307223 */ /* 0x0c0fe20000000030 */
[-C--:B------:R-:W-:Y:S01]  /*4c50*/  FFMA R23, R11, R15.reuse, R23 ;  /* 0x0000000f0b177223 */ /* 0x080fe20000000017 */
[CC--:B------:R-:W-:Y:S01]  /*4c60*/  FFMA R36, R8.reuse, R14.reuse, R36 ;  /* 0x0000000e08247223 */ /* 0x0c0fe20000000024 */
[-C--:B------:R-:W-:Y:S01]  /*4c70*/  FFMA R20, R8, R15.reuse, R20 ;  /* 0x0000000f08147223 */ /* 0x080fe20000000014 */
[CC--:B------:R-:W-:Y:S01]  /*4c80*/  FFMA R41, R9.reuse, R14.reuse, R41 ;  /* 0x0000000e09297223 */ /* 0x0c0fe20000000029 */
[-C--:B------:R-:W-:Y:S01]  /*4c90*/  FFMA R21, R9, R15.reuse, R21 ;  /* 0x0000000f09157223 */ /* 0x080fe20000000015 */
[C---:B------:R-:W-:Y:S01]  /*4ca0*/  FFMA R26, R10.reuse, R14, R26 ;  /* 0x0000000e0a1a7223 */ /* 0x040fe2000000001a */
[----:B------:R-:W-:Y:S01]  /*4cb0*/  FFMA R22, R10, R15, R22 ;  /* 0x0000000f0a167223 */ /* 0x000fe20000000016 */
[C---:B-1----:R-:W-:Y:S01]  /*4cc0*/  FFMA R29, R16.reuse, R5, R32 ;  /* 0x00000005101d7223 */ /* 0x042fe20000000020 */
[C---:B------:R-:W-:Y:S01]  /*4cd0*/  FFMA R30, R16.reuse, R6, R33 ;  /* 0x00000006101e7223 */ /* 0x040fe20000000021 */
[CC--:B------:R-:W-:Y:S01]  /*4ce0*/  FFMA R28, R16.reuse, R4.reuse, R31 ;  /* 0x00000004101c7223 */ /* 0x0c0fe2000000001f */
[----:B------:R-:W1:Y:S01]  /*4cf0*/  LDC.64 R32, c[0x0][0x390] ;  /* 0x0000e400ff207b82 */ /* 0x000e620000000a00 */
[----:B------:R-:W-:Y:S01]  /*4d00*/  FFMA R31, R16, R7, R27 ;  /* 0x00000007101f7223 */ /* 0x000fe2000000001b */
[----:B------:R-:W-:Y:S01]  /*4d10*/  FFMA R27, R11, R13, R47 ;  /* 0x0000000d0b1b7223 */ /* 0x000fe2000000002f */
[C---:B------:R-:W-:Y:S01]  /*4d20*/  FFMA R45, R17.reuse, R5, R45 ;  /* 0x00000005112d7223 */ /* 0x040fe2000000002d */
[----:B------:R-:W-:Y:S01]  /*4d30*/  FFMA R47, R17, R7, R38 ;  /* 0x00000007112f7223 */ /* 0x000fe20000000026 */
[C---:B------:R-:W-:Y:S01]  /*4d40*/  FFMA R8, R18.reuse, R4, R50 ;  /* 0x0000000412087223 */ /* 0x040fe20000000032 */
[C---:B------:R-:W-:Y:S01]  /*4d50*/  FFMA R9, R18.reuse, R5, R51 ;  /* 0x0000000512097223 */ /* 0x040fe20000000033 */
[----:B------:R-:W-:Y:S01]  /*4d60*/  FFMA R10, R18, R6, R52 ;  /* 0x00000006120a7223 */ /* 0x000fe20000000034 */
[----:B------:R-:W-:Y:S01]  /*4d70*/  FFMA R16, R19, R4, R2 ;  /* 0x0000000413107223 */ /* 0x000fe20000000002 */
[----:B-1----:R-:W-:-:S04]  /*4d80*/  IMAD.WIDE R32, R0, 0x4, R32 ;  /* 0x0000000400207825 */ /* 0x002fc800078e0220 */
[----:B------:R-:W-:Y:S01]  /*4d90*/  FFMA R0, R11, R12, R46 ;  /* 0x0000000c0b007223 */ /* 0x000fe2000000002e */
[----:B------:R-:W-:Y:S01]  /*4da0*/  FFMA R11, R18, R7, R42 ;  /* 0x00000007120b7223 */ /* 0x000fe2000000002a */
[-C--:B------:R-:W-:Y:S01]  /*4db0*/  FFMA R46, R17, R6.reuse, R3 ;  /* 0x00000006112e7223 */ /* 0x080fe20000000003 */
[----:B------:R-:W-:Y:S01]  /*4dc0*/  FFMA R18, R19, R6, R54 ;  /* 0x0000000613127223 */ /* 0x000fe20000000036 */
[----:B------:R-:W-:Y:S04]  /*4dd0*/  STG.E.128 desc[UR14][R32.64], R28 ;  /* 0x0000001c20007986 */ /* 0x000fe8000c101d0e */
[----:B------:R1:W2:Y:S02]  /*4de0*/  LDS.128 R28, [R44+0x1f10] ;  /* 0x001f10002c1c7984 */ /* 0x0002a40000000c00 */
[----:B-1----:R-:W-:Y:S01]  /*4df0*/  FFMA R44, R17, R4, R37 ;  /* 0x00000004112c7223 */ /* 0x002fe20000000025 */
[C---:B------:R-:W-:Y:S01]  /*4e00*/  FFMA R17, R19.reuse, R5, R53 ;  /* 0x0000000513117223 */ /* 0x040fe20000000035 */
[----:B------:R-:W-:Y:S01]  /*4e10*/  FFMA R19, R19, R7, R49 ;  /* 0x0000000713137223 */ /* 0x000fe20000000031 */
[----:B------:R-:W-:-:S05]  /*4e20*/  IMAD.WIDE R32, R55, 0x4, R32 ;  /* 0x0000000437207825 */ /* 0x000fca00078e0220 */
[----:B------:R1:W-:Y:S01]  /*4e30*/  STG.E.128 desc[UR14][R32.64], R44 ;  /* 0x0000002c20007986 */ /* 0x0003e2000c101d0e */
[----:B------:R-:W-:-:S05]  /*4e40*/  IMAD.WIDE R12, R55, 0x4, R32 ;  /* 0x00000004370c7825 */ /* 0x000fca00078e0220 */
[----:B------:R3:W-:Y:S01]  /*4e50*/  STG.E.128 desc[UR14][R12.64], R8 ;  /* 0x000000080c007986 */ /* 0x0007e2000c101d0e */
[----:B------:R-:W-:-:S05]  /*4e60*/  IMAD.WIDE R56, R55, 0x4, R12 ;  /* 0x0000000437387825 */ /* 0x000fca00078e020c */
[----:B------:R-:W-:Y:S01]  /*4e70*/  STG.E.128 desc[UR14][R56.64], R16 ;  /* 0x0000001038007986 */ /* 0x000fe2000c101d0e */
[----:B------:R-:W-:-:S04]  /*4e80*/  IMAD.WIDE R42, R55, 0x4, R56 ;  /* 0x00000004372a7825 */ /* 0x000fc800078e0238 */
[----:B------:R-:W-:-:S04]  /*4e90*/  IMAD.WIDE R2, R55, 0x4, R42 ;  /* 0x0000000437027825 */ /* 0x000fc800078e022a */
[CC--:B--2---:R-:W-:Y:S01]  /*4ea0*/  FFMA R15, R29.reuse, R7.reuse, R21 ;  /* 0x000000071d0f7223 */ /* 0x0c4fe20000000015 */
[----:B------:R-:W-:Y:S01]  /*4eb0*/  FFMA R14, R29, R6, R41 ;  /* 0x000000061d0e7223 */ /* 0x000fe20000000029 */
[----:B-1----:R-:W-:Y:S01]  /*4ec0*/  FFMA R32, R30, R4, R24 ;  /* 0x000000041e207223 */ /* 0x002fe20000000018 */
[----:B---3--:R-:W-:Y:S01]  /*4ed0*/  FFMA R11, R28, R7, R20 ;  /* 0x000000071c0b7223 */ /* 0x008fe20000000014 */
[----:B------:R-:W-:-:S04]  /*4ee0*/  IMAD.WIDE R20, R55, 0x4, R2 ;  /* 0x0000000437147825 */ /* 0x000fc800078e0202 */
[C---:B------:R-:W-:Y:S01]  /*4ef0*/  FFMA R8, R28.reuse, R4, R34 ;  /* 0x000000041c087223 */ /* 0x040fe20000000022 */
[CC--:B------:R-:W-:Y:S01]  /*4f00*/  FFMA R9, R28.reuse, R5.reuse, R35 ;  /* 0x000000051c097223 */ /* 0x0c0fe20000000023 */
[----:B------:R-:W-:Y:S01]  /*4f10*/  FFMA R10, R28, R6, R36 ;  /* 0x000000061c0a7223 */ /* 0x000fe20000000024 */
[C---:B------:R-:W-:Y:S01]  /*4f20*/  FFMA R12, R29.reuse, R4, R39 ;  /* 0x000000041d0c7223 */ /* 0x040fe20000000027 */
[----:B------:R-:W-:Y:S01]  /*4f30*/  FFMA R13, R29, R5, R40 ;  /* 0x000000051d0d7223 */ /* 0x000fe20000000028 */
[C---:B------:R-:W-:Y:S01]  /*4f40*/  FFMA R35, R30.reuse, R7, R22 ;  /* 0x000000071e237223 */ /* 0x040fe20000000016 */
[C---:B------:R-:W-:Y:S01]  /*4f50*/  FFMA R33, R30.reuse, R5, R25 ;  /* 0x000000051e217223 */ /* 0x040fe20000000019 */
[----:B------:R-:W-:Y:S01]  /*4f60*/  FFMA R34, R30, R6, R26 ;  /* 0x000000061e227223 */ /* 0x000fe2000000001a */
[C---:B------:R-:W-:Y:S01]  /*4f70*/  FFMA R7, R31.reuse, R7, R23 ;  /* 0x000000071f077223 */ /* 0x040fe20000000017 */
[C---:B------:R-:W-:Y:S01]  /*4f80*/  FFMA R4, R31.reuse, R4, R0 ;  /* 0x000000041f047223 */ /* 0x040fe20000000000 */
[C---:B------:R-:W-:Y:S01]  /*4f90*/  FFMA R5, R31.reuse, R5, R27 ;  /* 0x000000051f057223 */ /* 0x040fe2000000001b */
[----:B------:R-:W-:Y:S01]  /*4fa0*/  FFMA R6, R31, R6, R48 ;  /* 0x000000061f067223 */ /* 0x000fe20000000030 */
[----:B------:R-:W-:Y:S01]  /*4fb0*/  IMAD.WIDE R22, R55, 0x4, R20 ;  /* 0x0000000437167825 */ /* 0x000fe200078e0214 */
[----:B------:R-:W-:Y:S04]  /*4fc0*/  STG.E.128 desc[UR14][R42.64], R8 ;  /* 0x000000082a007986 */ /* 0x000fe8000c101d0e */
[----:B------:R-:W-:Y:S04]  /*4fd0*/  STG.E.128 desc[UR14][R2.64], R12 ;  /* 0x0000000c02007986 */ /* 0x000fe8000c101d0e */
[----:B------:R-:W-:Y:S04]  /*4fe0*/  STG.E.128 desc[UR14][R20.64], R32 ;  /* 0x0000002014007986 */ /* 0x000fe8000c101d0e */
[----:B------:R-:W-:Y:S01]  /*4ff0*/  STG.E.128 desc[UR14][R22.64], R4 ;  /* 0x0000000416007986 */ /* 0x000fe2000c101d0e */
[----:B------:R-:W-:Y:S05]  /*5000*/  EXIT ;  /* 0x000000000000794d */ /* 0x000fea0003800000 */
.L_x_2:
[----:B------:R-:W-:-:S00]  /*5010*/  BRA `(.L_x_2) ;  /* 0xfffffffc00fc7947 */ /* 0x000fc0000383ffff */
[----:B------:R-:W-:-:S00]  /*5020*/  NOP ;  /* 0x0000000000007918 */ /* 0x000fc00000000000 */
        /* <DEDUP_REMOVED lines=13> */
.L_x_3:


//--------------------- .nv.shared._Z48sgemm_t_8x4_sliced_k_f32x4_bcf_dbuf_async_kernelILi64ELi64ELi16ELi8ELi4ELi0EEvPfS0_S0_iii --------------------------
	.section	.nv.shared._Z48sgemm_t_8x4_sliced_k_f32x4_bcf_dbuf_async_kernelILi64ELi64ELi16ELi8ELi4ELi0EEvPfS0_S0_iii,"aw",@nobits
	.sectionflags	@""
	.align	4
.nv.shared._Z48sgemm_t_8x4_sliced_k_f32x4_bcf_dbuf_async_kernelILi64ELi64ELi16ELi8ELi4ELi0EEvPfS0_S0_iii:
	.zero		17408


//--------------------- .nv.shared.reserved.0     --------------------------
	.section	.nv.shared.reserved.0,"aw",@nobits
	.weak		__nv_reservedSMEM_offset_0_alias
	.size		__nv_reservedSMEM_offset_0_alias, 0, 64
	.other		__nv_reservedSMEM_offset_0_alias,@"STO_CUDA_RESERVED_SHARED STV_DEFAULT"
__nv_reservedSMEM_offset_0_alias:
	.zero		0
	.zero		64


//--------------------- .nv.constant0._Z48sgemm_t_8x4_sliced_k_f32x4_bcf_dbuf_async_kernelILi64ELi64ELi16ELi8ELi4ELi0EEvPfS0_S0_iii --------------------------
	.section	.nv.constant0._Z48sgemm_t_8x4_sliced_k_f32x4_bcf_dbuf_async_kernelILi64ELi64ELi16ELi8ELi4ELi0EEvPfS0_S0_iii,"a",@progbits
	.sectionflags	@""
	.align	4
.nv.constant0._Z48sgemm_t_8x4_sliced_k_f32x4_bcf_dbuf_async_kernelILi64ELi64ELi16ELi8ELi4ELi0EEvPfS0_S0_iii:
	.zero		932


//--------------------- SYMBOLS --------------------------

	.type		.nv.reservedSmem.offset0,@object
	.size		.nv.reservedSmem.offset0,0x4
	.type		.nv.reservedSmem.cap,@object
	.size		.nv.reservedSmem.cap,0x4
